//
// Generated by NVIDIA NVVM Compiler
//
// Compiler Build ID: CL-36424714
// Cuda compilation tools, release 13.0, V13.0.88
// Based on NVVM 20.0.0
//

.version 9.0
.target sm_100
.address_size 64

	// .globl	_Z22async_copy_gemm_kernelPK6__halfS1_PS_iii
// _ZZ22async_copy_gemm_kernelPK6__halfS1_PS_iiiE2As has been demoted
// _ZZ22async_copy_gemm_kernelPK6__halfS1_PS_iiiE2Bs has been demoted
// _ZZ21sync_copy_gemm_kernelPK6__halfS1_PS_iiiE2As has been demoted
// _ZZ21sync_copy_gemm_kernelPK6__halfS1_PS_iiiE2Bs has been demoted

.visible .entry _Z22async_copy_gemm_kernelPK6__halfS1_PS_iii(
	.param .u64 .ptr .align 1 _Z22async_copy_gemm_kernelPK6__halfS1_PS_iii_param_0,
	.param .u64 .ptr .align 1 _Z22async_copy_gemm_kernelPK6__halfS1_PS_iii_param_1,
	.param .u64 .ptr .align 1 _Z22async_copy_gemm_kernelPK6__halfS1_PS_iii_param_2,
	.param .u32 _Z22async_copy_gemm_kernelPK6__halfS1_PS_iii_param_3,
	.param .u32 _Z22async_copy_gemm_kernelPK6__halfS1_PS_iii_param_4,
	.param .u32 _Z22async_copy_gemm_kernelPK6__halfS1_PS_iii_param_5
)
{
	.reg .pred 	%p<11>;
	.reg .b16 	%rs<5>;
	.reg .b32 	%r<637>;
	.reg .b32 	%f<2>;
	.reg .b64 	%rd<39>;
	// demoted variable
	.shared .align 16 .b8 _ZZ22async_copy_gemm_kernelPK6__halfS1_PS_iiiE2As[6144];
	// demoted variable
	.shared .align 16 .b8 _ZZ22async_copy_gemm_kernelPK6__halfS1_PS_iiiE2Bs[6144];
	ld.param.u64 	%rd1, [_Z22async_copy_gemm_kernelPK6__halfS1_PS_iii_param_0];
	ld.param.u64 	%rd2, [_Z22async_copy_gemm_kernelPK6__halfS1_PS_iii_param_1];
	ld.param.u32 	%r186, [_Z22async_copy_gemm_kernelPK6__halfS1_PS_iii_param_4];
	ld.param.u32 	%r191, [_Z22async_copy_gemm_kernelPK6__halfS1_PS_iii_param_5];
	mov.u32 	%r192, %tid.x;
	mov.u32 	%r193, %ctaid.y;
	shl.b32 	%r194, %r193, 6;
	mov.u32 	%r195, %ctaid.x;
	shl.b32 	%r1, %r195, 6;
	mov.f32 	%f1, 0f00000000;
	// begin inline asm
	{  cvt.rn.f16.f32 %rs1, %f1;}

	// end inline asm
	mov.b32 	%r621, {%rs1, %rs1};
	shr.s32 	%r196, %r191, 31;
	shr.u32 	%r197, %r196, 28;
	add.s32 	%r198, %r191, %r197;
	shr.s32 	%r3, %r198, 4;
	shr.u32 	%r199, %r192, 1;
	shl.b32 	%r200, %r192, 3;
	and.b32  	%r201, %r200, 8;
	shr.u32 	%r4, %r192, 3;
	and.b32  	%r202, %r200, 56;
	add.s32 	%r203, %r194, %r199;
	mul.lo.s32 	%r5, %r191, %r203;
	add.s32 	%r6, %r5, %r201;
	shl.b32 	%r204, %r199, 5;
	mov.u32 	%r205, _ZZ22async_copy_gemm_kernelPK6__halfS1_PS_iiiE2As;
	add.s32 	%r206, %r205, %r204;
	shl.b32 	%r207, %r192, 4;
	and.b32  	%r208, %r207, 16;
	add.s32 	%r187, %r206, %r208;
	or.b32  	%r8, %r202, %r1;
	shl.b32 	%r209, %r4, 7;
	mov.u32 	%r210, _ZZ22async_copy_gemm_kernelPK6__halfS1_PS_iiiE2Bs;
	add.s32 	%r211, %r210, %r209;
	and.b32  	%r212, %r207, 112;
	add.s32 	%r188, %r211, %r212;
	mul.wide.s32 	%rd8, %r6, 2;
	add.s64 	%rd4, %rd1, %rd8;
	// begin inline asm
	cp.async.cg.shared.global [%r187], [%rd4], 16;

	// end inline asm
	mad.lo.s32 	%r213, %r4, %r186, %r8;
	mul.wide.s32 	%rd9, %r213, 2;
	add.s64 	%rd5, %rd2, %rd9;
	// begin inline asm
	cp.async.cg.shared.global [%r188], [%rd5], 16;

	// end inline asm
	// begin inline asm
	cp.async.commit_group;

	// end inline asm
	add.s64 	%rd6, %rd4, 32;
	add.s32 	%r189, %r187, 2048;
	// begin inline asm
	cp.async.cg.shared.global [%r189], [%rd6], 16;

	// end inline asm
	shl.b32 	%r10, %r186, 4;
	add.s32 	%r214, %r213, %r10;
	mul.wide.s32 	%rd10, %r214, 2;
	add.s64 	%rd7, %rd2, %rd10;
	add.s32 	%r190, %r188, 2048;
	// begin inline asm
	cp.async.cg.shared.global [%r190], [%rd7], 16;

	// end inline asm
	// begin inline asm
	cp.async.commit_group;

	// end inline asm
	setp.lt.s32 	%p1, %r191, 16;
	mov.u32 	%r622, %r621;
	mov.u32 	%r623, %r621;
	mov.u32 	%r624, %r621;
	mov.u32 	%r625, %r621;
	mov.u32 	%r626, %r621;
	mov.u32 	%r627, %r621;
	mov.u32 	%r628, %r621;
	mov.u32 	%r629, %r621;
	mov.u32 	%r630, %r621;
	mov.u32 	%r631, %r621;
	mov.u32 	%r632, %r621;
	mov.u32 	%r633, %r621;
	mov.u32 	%r634, %r621;
	mov.u32 	%r635, %r621;
	mov.u32 	%r636, %r621;
	@%p1 bra 	$L__BB0_17;
	add.s32 	%r216, %r3, -1;
	setp.lt.u32 	%p2, %r216, 3;
	mov.b32 	%r620, 0;
	mov.u32 	%r622, %r621;
	mov.u32 	%r623, %r621;
	mov.u32 	%r624, %r621;
	mov.u32 	%r625, %r621;
	mov.u32 	%r626, %r621;
	mov.u32 	%r627, %r621;
	mov.u32 	%r628, %r621;
	mov.u32 	%r629, %r621;
	mov.u32 	%r630, %r621;
	mov.u32 	%r631, %r621;
	mov.u32 	%r632, %r621;
	mov.u32 	%r633, %r621;
	mov.u32 	%r634, %r621;
	mov.u32 	%r635, %r621;
	mov.u32 	%r636, %r621;
	@%p2 bra 	$L__BB0_12;
	mov.b32 	%r579, 0;
	mov.u32 	%r622, %r621;
	mov.u32 	%r623, %r621;
	mov.u32 	%r624, %r621;
	mov.u32 	%r625, %r621;
	mov.u32 	%r626, %r621;
	mov.u32 	%r627, %r621;
	mov.u32 	%r628, %r621;
	mov.u32 	%r629, %r621;
	mov.u32 	%r630, %r621;
	mov.u32 	%r631, %r621;
	mov.u32 	%r632, %r621;
	mov.u32 	%r633, %r621;
	mov.u32 	%r634, %r621;
	mov.u32 	%r635, %r621;
	mov.u32 	%r636, %r621;
$L__BB0_3:
	add.s32 	%r28, %r579, 2;
	// begin inline asm
	cp.async.wait_group 1;

	// end inline asm
	bar.sync 	0;
	setp.ge.s32 	%p3, %r28, %r3;
	@%p3 bra 	$L__BB0_5;
	mul.hi.u32 	%r220, %r28, -1431655765;
	shr.u32 	%r221, %r220, 1;
	mul.lo.s32 	%r222, %r221, 3;
	sub.s32 	%r223, %r28, %r222;
	shl.b32 	%r224, %r28, 4;
	add.s32 	%r225, %r6, %r224;
	mul.wide.s32 	%rd13, %r225, 2;
	add.s64 	%rd11, %rd1, %rd13;
	shl.b32 	%r226, %r223, 11;
	add.s32 	%r218, %r187, %r226;
	// begin inline asm
	cp.async.cg.shared.global [%r218], [%rd11], 16;

	// end inline asm
	add.s32 	%r227, %r224, %r4;
	mad.lo.s32 	%r228, %r227, %r186, %r8;
	mul.wide.s32 	%rd14, %r228, 2;
	add.s64 	%rd12, %rd2, %rd14;
	add.s32 	%r219, %r188, %r226;
	// begin inline asm
	cp.async.cg.shared.global [%r219], [%rd12], 16;

	// end inline asm
	// begin inline asm
	cp.async.commit_group;

	// end inline asm
$L__BB0_5:
	mul.hi.u32 	%r229, %r579, -1431655765;
	shr.u32 	%r230, %r229, 1;
	mul.lo.s32 	%r231, %r230, 3;
	sub.s32 	%r232, %r579, %r231;
	shl.b32 	%r233, %r232, 11;
	mov.u32 	%r234, _ZZ22async_copy_gemm_kernelPK6__halfS1_PS_iiiE2As;
	add.s32 	%r235, %r234, %r233;
	mov.u32 	%r236, %tid.x;
	shl.b32 	%r237, %r236, 4;
	and.b32  	%r238, %r237, 15360;
	add.s32 	%r239, %r235, %r238;
	mov.b32 	%r240, 16;
	wmma.load.a.sync.aligned.row.m16n16k16.shared.f16 	{%r241, %r242, %r243, %r244, %r245, %r246, %r247, %r248}, [%r239], %r240;
	add.s32 	%r249, %r239, 512;
	wmma.load.a.sync.aligned.row.m16n16k16.shared.f16 	{%r250, %r251, %r252, %r253, %r254, %r255, %r256, %r257}, [%r249], %r240;
	mov.u32 	%r258, _ZZ22async_copy_gemm_kernelPK6__halfS1_PS_iiiE2Bs;
	add.s32 	%r259, %r258, %r233;
	shl.b32 	%r260, %r236, 1;
	and.b32  	%r261, %r260, 64;
	add.s32 	%r262, %r259, %r261;
	mov.b32 	%r263, 64;
	wmma.load.b.sync.aligned.row.m16n16k16.shared.f16 	{%r264, %r265, %r266, %r267, %r268, %r269, %r270, %r271}, [%r262], %r263;
	add.s32 	%r272, %r262, 32;
	wmma.load.b.sync.aligned.row.m16n16k16.shared.f16 	{%r273, %r274, %r275, %r276, %r277, %r278, %r279, %r280}, [%r272], %r263;
	wmma.mma.sync.aligned.row.row.m16n16k16.f16.f16 {%r29, %r30, %r31, %r32}, {%r241, %r242, %r243, %r244, %r245, %r246, %r247, %r248}, {%r264, %r265, %r266, %r267, %r268, %r269, %r270, %r271}, {%r636, %r635, %r634, %r633};
	wmma.mma.sync.aligned.row.row.m16n16k16.f16.f16 {%r33, %r34, %r35, %r36}, {%r241, %r242, %r243, %r244, %r245, %r246, %r247, %r248}, {%r273, %r274, %r275, %r276, %r277, %r278, %r279, %r280}, {%r632, %r631, %r630, %r629};
	wmma.mma.sync.aligned.row.row.m16n16k16.f16.f16 {%r37, %r38, %r39, %r40}, {%r250, %r251, %r252, %r253, %r254, %r255, %r256, %r257}, {%r264, %r265, %r266, %r267, %r268, %r269, %r270, %r271}, {%r628, %r627, %r626, %r625};
	wmma.mma.sync.aligned.row.row.m16n16k16.f16.f16 {%r41, %r42, %r43, %r44}, {%r250, %r251, %r252, %r253, %r254, %r255, %r256, %r257}, {%r273, %r274, %r275, %r276, %r277, %r278, %r279, %r280}, {%r624, %r623, %r622, %r621};
	bar.sync 	0;
	add.s32 	%r45, %r579, 3;
	// begin inline asm
	cp.async.wait_group 1;

	// end inline asm
	bar.sync 	0;
	setp.ge.s32 	%p4, %r45, %r3;
	@%p4 bra 	$L__BB0_7;
	mul.hi.u32 	%r283, %r45, -1431655765;
	shr.u32 	%r284, %r283, 1;
	mul.lo.s32 	%r285, %r284, 3;
	sub.s32 	%r286, %r45, %r285;
	shl.b32 	%r287, %r45, 4;
	add.s32 	%r288, %r6, %r287;
	mul.wide.s32 	%rd17, %r288, 2;
	add.s64 	%rd15, %rd1, %rd17;
	shl.b32 	%r289, %r286, 11;
	add.s32 	%r281, %r187, %r289;
	// begin inline asm
	cp.async.cg.shared.global [%r281], [%rd15], 16;

	// end inline asm
	add.s32 	%r290, %r287, %r4;
	mad.lo.s32 	%r291, %r290, %r186, %r8;
	mul.wide.s32 	%rd18, %r291, 2;
	add.s64 	%rd16, %rd2, %rd18;
	add.s32 	%r282, %r188, %r289;
	// begin inline asm
	cp.async.cg.shared.global [%r282], [%rd16], 16;

	// end inline asm
	// begin inline asm
	cp.async.commit_group;

	// end inline asm
$L__BB0_7:
	add.s32 	%r292, %r579, 1;
	mul.hi.u32 	%r293, %r292, -1431655765;
	shr.u32 	%r294, %r293, 1;
	mul.lo.s32 	%r295, %r294, 3;
	sub.s32 	%r296, %r292, %r295;
	shl.b32 	%r297, %r296, 11;
	mov.u32 	%r298, _ZZ22async_copy_gemm_kernelPK6__halfS1_PS_iiiE2As;
	add.s32 	%r299, %r298, %r297;
	mov.u32 	%r300, %tid.x;
	shl.b32 	%r301, %r300, 4;
	and.b32  	%r302, %r301, 15360;
	add.s32 	%r303, %r299, %r302;
	mov.b32 	%r304, 16;
	wmma.load.a.sync.aligned.row.m16n16k16.shared.f16 	{%r305, %r306, %r307, %r308, %r309, %r310, %r311, %r312}, [%r303], %r304;
	add.s32 	%r313, %r303, 512;
	wmma.load.a.sync.aligned.row.m16n16k16.shared.f16 	{%r314, %r315, %r316, %r317, %r318, %r319, %r320, %r321}, [%r313], %r304;
	mov.u32 	%r322, _ZZ22async_copy_gemm_kernelPK6__halfS1_PS_iiiE2Bs;
	add.s32 	%r323, %r322, %r297;
	shl.b32 	%r324, %r300, 1;
	and.b32  	%r325, %r324, 64;
	add.s32 	%r326, %r323, %r325;
	mov.b32 	%r327, 64;
	wmma.load.b.sync.aligned.row.m16n16k16.shared.f16 	{%r328, %r329, %r330, %r331, %r332, %r333, %r334, %r335}, [%r326], %r327;
	add.s32 	%r336, %r326, 32;
	wmma.load.b.sync.aligned.row.m16n16k16.shared.f16 	{%r337, %r338, %r339, %r340, %r341, %r342, %r343, %r344}, [%r336], %r327;
	wmma.mma.sync.aligned.row.row.m16n16k16.f16.f16 {%r46, %r47, %r48, %r49}, {%r305, %r306, %r307, %r308, %r309, %r310, %r311, %r312}, {%r328, %r329, %r330, %r331, %r332, %r333, %r334, %r335}, {%r29, %r30, %r31, %r32};
	wmma.mma.sync.aligned.row.row.m16n16k16.f16.f16 {%r50, %r51, %r52, %r53}, {%r305, %r306, %r307, %r308, %r309, %r310, %r311, %r312}, {%r337, %r338, %r339, %r340, %r341, %r342, %r343, %r344}, {%r33, %r34, %r35, %r36};
	wmma.mma.sync.aligned.row.row.m16n16k16.f16.f16 {%r54, %r55, %r56, %r57}, {%r314, %r315, %r316, %r317, %r318, %r319, %r320, %r321}, {%r328, %r329, %r330, %r331, %r332, %r333, %r334, %r335}, {%r37, %r38, %r39, %r40};
	wmma.mma.sync.aligned.row.row.m16n16k16.f16.f16 {%r58, %r59, %r60, %r61}, {%r314, %r315, %r316, %r317, %r318, %r319, %r320, %r321}, {%r337, %r338, %r339, %r340, %r341, %r342, %r343, %r344}, {%r41, %r42, %r43, %r44};
	bar.sync 	0;
	add.s32 	%r62, %r579, 4;
	// begin inline asm
	cp.async.wait_group 1;

	// end inline asm
	bar.sync 	0;
	setp.ge.s32 	%p5, %r62, %r3;
	@%p5 bra 	$L__BB0_9;
	mul.hi.u32 	%r347, %r62, -1431655765;
	shr.u32 	%r348, %r347, 1;
	mul.lo.s32 	%r349, %r348, 3;
	sub.s32 	%r350, %r62, %r349;
	shl.b32 	%r351, %r62, 4;
	add.s32 	%r352, %r6, %r351;
	mul.wide.s32 	%rd21, %r352, 2;
	add.s64 	%rd19, %rd1, %rd21;
	shl.b32 	%r353, %r350, 11;
	add.s32 	%r345, %r187, %r353;
	// begin inline asm
	cp.async.cg.shared.global [%r345], [%rd19], 16;

	// end inline asm
	add.s32 	%r354, %r351, %r4;
	mad.lo.s32 	%r355, %r354, %r186, %r8;
	mul.wide.s32 	%rd22, %r355, 2;
	add.s64 	%rd20, %rd2, %rd22;
	add.s32 	%r346, %r188, %r353;
	// begin inline asm
	cp.async.cg.shared.global [%r346], [%rd20], 16;

	// end inline asm
	// begin inline asm
	cp.async.commit_group;

	// end inline asm
$L__BB0_9:
	add.s32 	%r356, %r579, 2;
	mul.hi.u32 	%r357, %r356, -1431655765;
	shr.u32 	%r358, %r357, 1;
	mul.lo.s32 	%r359, %r358, 3;
	sub.s32 	%r360, %r356, %r359;
	shl.b32 	%r361, %r360, 11;
	mov.u32 	%r362, _ZZ22async_copy_gemm_kernelPK6__halfS1_PS_iiiE2As;
	add.s32 	%r363, %r362, %r361;
	mov.u32 	%r364, %tid.x;
	shl.b32 	%r365, %r364, 4;
	and.b32  	%r366, %r365, 15360;
	add.s32 	%r367, %r363, %r366;
	mov.b32 	%r368, 16;
	wmma.load.a.sync.aligned.row.m16n16k16.shared.f16 	{%r369, %r370, %r371, %r372, %r373, %r374, %r375, %r376}, [%r367], %r368;
	add.s32 	%r377, %r367, 512;
	wmma.load.a.sync.aligned.row.m16n16k16.shared.f16 	{%r378, %r379, %r380, %r381, %r382, %r383, %r384, %r385}, [%r377], %r368;
	mov.u32 	%r386, _ZZ22async_copy_gemm_kernelPK6__halfS1_PS_iiiE2Bs;
	add.s32 	%r387, %r386, %r361;
	shl.b32 	%r388, %r364, 1;
	and.b32  	%r389, %r388, 64;
	add.s32 	%r390, %r387, %r389;
	mov.b32 	%r391, 64;
	wmma.load.b.sync.aligned.row.m16n16k16.shared.f16 	{%r392, %r393, %r394, %r395, %r396, %r397, %r398, %r399}, [%r390], %r391;
	add.s32 	%r400, %r390, 32;
	wmma.load.b.sync.aligned.row.m16n16k16.shared.f16 	{%r401, %r402, %r403, %r404, %r405, %r406, %r407, %r408}, [%r400], %r391;
	wmma.mma.sync.aligned.row.row.m16n16k16.f16.f16 {%r63, %r64, %r65, %r66}, {%r369, %r370, %r371, %r372, %r373, %r374, %r375, %r376}, {%r392, %r393, %r394, %r395, %r396, %r397, %r398, %r399}, {%r46, %r47, %r48, %r49};
	wmma.mma.sync.aligned.row.row.m16n16k16.f16.f16 {%r67, %r68, %r69, %r70}, {%r369, %r370, %r371, %r372, %r373, %r374, %r375, %r376}, {%r401, %r402, %r403, %r404, %r405, %r406, %r407, %r408}, {%r50, %r51, %r52, %r53};
	wmma.mma.sync.aligned.row.row.m16n16k16.f16.f16 {%r71, %r72, %r73, %r74}, {%r378, %r379, %r380, %r381, %r382, %r383, %r384, %r385}, {%r392, %r393, %r394, %r395, %r396, %r397, %r398, %r399}, {%r54, %r55, %r56, %r57};
	wmma.mma.sync.aligned.row.row.m16n16k16.f16.f16 {%r75, %r76, %r77, %r78}, {%r378, %r379, %r380, %r381, %r382, %r383, %r384, %r385}, {%r401, %r402, %r403, %r404, %r405, %r406, %r407, %r408}, {%r58, %r59, %r60, %r61};
	bar.sync 	0;
	add.s32 	%r79, %r579, 5;
	// begin inline asm
	cp.async.wait_group 1;

	// end inline asm
	bar.sync 	0;
	setp.ge.s32 	%p6, %r79, %r3;
	@%p6 bra 	$L__BB0_11;
	mul.hi.u32 	%r411, %r79, -1431655765;
	shr.u32 	%r412, %r411, 1;
	mul.lo.s32 	%r413, %r412, 3;
	sub.s32 	%r414, %r79, %r413;
	shl.b32 	%r415, %r79, 4;
	add.s32 	%r416, %r6, %r415;
	mul.wide.s32 	%rd25, %r416, 2;
	add.s64 	%rd23, %rd1, %rd25;
	shl.b32 	%r417, %r414, 11;
	add.s32 	%r409, %r187, %r417;
	// begin inline asm
	cp.async.cg.shared.global [%r409], [%rd23], 16;

	// end inline asm
	add.s32 	%r418, %r415, %r4;
	mad.lo.s32 	%r419, %r418, %r186, %r8;
	mul.wide.s32 	%rd26, %r419, 2;
	add.s64 	%rd24, %rd2, %rd26;
	add.s32 	%r410, %r188, %r417;
	// begin inline asm
	cp.async.cg.shared.global [%r410], [%rd24], 16;

	// end inline asm
	// begin inline asm
	cp.async.commit_group;

	// end inline asm
$L__BB0_11:
	mul.hi.u32 	%r420, %r45, -1431655765;
	shr.u32 	%r421, %r420, 1;
	mul.lo.s32 	%r422, %r421, 3;
	sub.s32 	%r423, %r45, %r422;
	shl.b32 	%r424, %r423, 11;
	mov.u32 	%r425, _ZZ22async_copy_gemm_kernelPK6__halfS1_PS_iiiE2As;
	add.s32 	%r426, %r425, %r424;
	mov.u32 	%r427, %tid.x;
	shl.b32 	%r428, %r427, 4;
	and.b32  	%r429, %r428, 15360;
	add.s32 	%r430, %r426, %r429;
	mov.b32 	%r431, 16;
	wmma.load.a.sync.aligned.row.m16n16k16.shared.f16 	{%r432, %r433, %r434, %r435, %r436, %r437, %r438, %r439}, [%r430], %r431;
	add.s32 	%r440, %r430, 512;
	wmma.load.a.sync.aligned.row.m16n16k16.shared.f16 	{%r441, %r442, %r443, %r444, %r445, %r446, %r447, %r448}, [%r440], %r431;
	mov.u32 	%r449, _ZZ22async_copy_gemm_kernelPK6__halfS1_PS_iiiE2Bs;
	add.s32 	%r450, %r449, %r424;
	shl.b32 	%r451, %r427, 1;
	and.b32  	%r452, %r451, 64;
	add.s32 	%r453, %r450, %r452;
	mov.b32 	%r454, 64;
	wmma.load.b.sync.aligned.row.m16n16k16.shared.f16 	{%r455, %r456, %r457, %r458, %r459, %r460, %r461, %r462}, [%r453], %r454;
	add.s32 	%r463, %r453, 32;
	wmma.load.b.sync.aligned.row.m16n16k16.shared.f16 	{%r464, %r465, %r466, %r467, %r468, %r469, %r470, %r471}, [%r463], %r454;
	wmma.mma.sync.aligned.row.row.m16n16k16.f16.f16 {%r636, %r635, %r634, %r633}, {%r432, %r433, %r434, %r435, %r436, %r437, %r438, %r439}, {%r455, %r456, %r457, %r458, %r459, %r460, %r461, %r462}, {%r63, %r64, %r65, %r66};
	wmma.mma.sync.aligned.row.row.m16n16k16.f16.f16 {%r632, %r631, %r630, %r629}, {%r432, %r433, %r434, %r435, %r436, %r437, %r438, %r439}, {%r464, %r465, %r466, %r467, %r468, %r469, %r470, %r471}, {%r67, %r68, %r69, %r70};
	wmma.mma.sync.aligned.row.row.m16n16k16.f16.f16 {%r628, %r627, %r626, %r625}, {%r441, %r442, %r443, %r444, %r445, %r446, %r447, %r448}, {%r455, %r456, %r457, %r458, %r459, %r460, %r461, %r462}, {%r71, %r72, %r73, %r74};
	wmma.mma.sync.aligned.row.row.m16n16k16.f16.f16 {%r624, %r623, %r622, %r621}, {%r441, %r442, %r443, %r444, %r445, %r446, %r447, %r448}, {%r464, %r465, %r466, %r467, %r468, %r469, %r470, %r471}, {%r75, %r76, %r77, %r78};
	bar.sync 	0;
	and.b32  	%r620, %r3, 134217724;
	setp.ne.s32 	%p7, %r62, %r620;
	mov.u32 	%r579, %r62;
	@%p7 bra 	$L__BB0_3;
$L__BB0_12:
	and.b32  	%r114, %r3, 3;
	setp.eq.s32 	%p8, %r114, 0;
	@%p8 bra 	$L__BB0_17;
	shl.b32 	%r472, %r620, 4;
	add.s32 	%r473, %r4, %r472;
	add.s32 	%r474, %r473, 32;
	mad.lo.s32 	%r475, %r186, %r474, %r1;
	mov.u32 	%r476, %tid.x;
	shl.b32 	%r477, %r476, 3;
	and.b32  	%r478, %r477, 56;
	add.s32 	%r603, %r475, %r478;
	add.s32 	%r479, %r5, %r472;
	and.b32  	%r480, %r477, 8;
	add.s32 	%r481, %r479, %r480;
	add.s32 	%r602, %r481, 32;
	shl.b32 	%r482, %r620, 11;
	mov.u32 	%r483, _ZZ22async_copy_gemm_kernelPK6__halfS1_PS_iiiE2Bs;
	add.s32 	%r484, %r482, %r483;
	shl.b32 	%r485, %r4, 7;
	add.s32 	%r486, %r484, %r485;
	cvt.u16.u32 	%rs2, %r476;
	and.b16  	%rs3, %rs2, 7;
	mul.wide.u16 	%r487, %rs3, 16;
	add.s32 	%r488, %r486, %r487;
	add.s32 	%r601, %r488, 4096;
	add.s32 	%r600, %r620, 2;
	mov.u32 	%r489, _ZZ22async_copy_gemm_kernelPK6__halfS1_PS_iiiE2As;
	add.s32 	%r490, %r482, %r489;
	shl.b32 	%r491, %r476, 4;
	and.b32  	%r492, %r491, 16352;
	add.s32 	%r493, %r490, %r492;
	and.b16  	%rs4, %rs2, 1;
	mul.wide.u16 	%r494, %rs4, 16;
	add.s32 	%r495, %r493, %r494;
	add.s32 	%r599, %r495, 4096;
	or.b32  	%r598, %r482, 512;
	neg.s32 	%r597, %r114;
$L__BB0_14:
	.pragma "nounroll";
	add.s32 	%r496, %r620, 2;
	// begin inline asm
	cp.async.wait_group 1;

	// end inline asm
	bar.sync 	0;
	setp.ge.s32 	%p9, %r496, %r3;
	@%p9 bra 	$L__BB0_16;
	mul.hi.u32 	%r499, %r600, -1431655765;
	shr.u32 	%r500, %r499, 1;
	mul.lo.s32 	%r501, %r500, 6144;
	sub.s32 	%r497, %r599, %r501;
	mul.wide.s32 	%rd29, %r602, 2;
	add.s64 	%rd27, %rd1, %rd29;
	// begin inline asm
	cp.async.cg.shared.global [%r497], [%rd27], 16;

	// end inline asm
	mul.wide.s32 	%rd30, %r603, 2;
	add.s64 	%rd28, %rd2, %rd30;
	sub.s32 	%r498, %r601, %r501;
	// begin inline asm
	cp.async.cg.shared.global [%r498], [%rd28], 16;

	// end inline asm
	// begin inline asm
	cp.async.commit_group;

	// end inline asm
$L__BB0_16:
	mul.hi.u32 	%r502, %r620, -1431655765;
	shr.u32 	%r503, %r502, 1;
	mad.lo.s32 	%r504, %r503, -6144, %r598;
	mov.u32 	%r505, %tid.x;
	shl.b32 	%r506, %r505, 4;
	and.b32  	%r507, %r506, 15360;
	mov.u32 	%r508, _ZZ22async_copy_gemm_kernelPK6__halfS1_PS_iiiE2As;
	add.s32 	%r509, %r508, %r507;
	add.s32 	%r510, %r509, %r504;
	add.s32 	%r511, %r510, -512;
	mov.b32 	%r512, 16;
	wmma.load.a.sync.aligned.row.m16n16k16.shared.f16 	{%r513, %r514, %r515, %r516, %r517, %r518, %r519, %r520}, [%r511], %r512;
	wmma.load.a.sync.aligned.row.m16n16k16.shared.f16 	{%r521, %r522, %r523, %r524, %r525, %r526, %r527, %r528}, [%r510], %r512;
	shl.b32 	%r529, %r505, 1;
	and.b32  	%r530, %r529, 64;
	mov.u32 	%r531, _ZZ22async_copy_gemm_kernelPK6__halfS1_PS_iiiE2Bs;
	add.s32 	%r532, %r531, %r530;
	add.s32 	%r533, %r532, %r504;
	add.s32 	%r534, %r533, -512;
	mov.b32 	%r535, 64;
	wmma.load.b.sync.aligned.row.m16n16k16.shared.f16 	{%r536, %r537, %r538, %r539, %r540, %r541, %r542, %r543}, [%r534], %r535;
	add.s32 	%r544, %r533, -480;
	wmma.load.b.sync.aligned.row.m16n16k16.shared.f16 	{%r545, %r546, %r547, %r548, %r549, %r550, %r551, %r552}, [%r544], %r535;
	wmma.mma.sync.aligned.row.row.m16n16k16.f16.f16 {%r636, %r635, %r634, %r633}, {%r513, %r514, %r515, %r516, %r517, %r518, %r519, %r520}, {%r536, %r537, %r538, %r539, %r540, %r541, %r542, %r543}, {%r636, %r635, %r634, %r633};
	wmma.mma.sync.aligned.row.row.m16n16k16.f16.f16 {%r632, %r631, %r630, %r629}, {%r513, %r514, %r515, %r516, %r517, %r518, %r519, %r520}, {%r545, %r546, %r547, %r548, %r549, %r550, %r551, %r552}, {%r632, %r631, %r630, %r629};
	wmma.mma.sync.aligned.row.row.m16n16k16.f16.f16 {%r628, %r627, %r626, %r625}, {%r521, %r522, %r523, %r524, %r525, %r526, %r527, %r528}, {%r536, %r537, %r538, %r539, %r540, %r541, %r542, %r543}, {%r628, %r627, %r626, %r625};
	wmma.mma.sync.aligned.row.row.m16n16k16.f16.f16 {%r624, %r623, %r622, %r621}, {%r521, %r522, %r523, %r524, %r525, %r526, %r527, %r528}, {%r545, %r546, %r547, %r548, %r549, %r550, %r551, %r552}, {%r624, %r623, %r622, %r621};
	bar.sync 	0;
	add.s32 	%r620, %r620, 1;
	add.s32 	%r603, %r603, %r10;
	add.s32 	%r602, %r602, 16;
	add.s32 	%r601, %r601, 2048;
	add.s32 	%r600, %r600, 1;
	add.s32 	%r599, %r599, 2048;
	add.s32 	%r598, %r598, 2048;
	add.s32 	%r597, %r597, 1;
	setp.ne.s32 	%p10, %r597, 0;
	@%p10 bra 	$L__BB0_14;
$L__BB0_17:
	ld.param.u64 	%rd38, [_Z22async_copy_gemm_kernelPK6__halfS1_PS_iii_param_2];
	cvta.to.global.u64 	%rd31, %rd38;
	mov.u32 	%r553, %tid.x;
	shr.u32 	%r554, %r553, 1;
	and.b32  	%r555, %r554, 480;
	mov.u32 	%r556, %ctaid.y;
	shl.b32 	%r557, %r556, 6;
	add.s32 	%r558, %r555, %r557;
	and.b32  	%r559, %r553, 32;
	add.s32 	%r560, %r559, %r1;
	mad.lo.s32 	%r561, %r558, %r186, %r560;
	mul.wide.s32 	%rd32, %r561, 2;
	add.s64 	%rd33, %rd31, %rd32;
	wmma.store.d.sync.aligned.row.m16n16k16.global.f16 	[%rd33], {%r636, %r635, %r634, %r633}, %r186;
	add.s64 	%rd34, %rd33, 32;
	wmma.store.d.sync.aligned.row.m16n16k16.global.f16 	[%rd34], {%r632, %r631, %r630, %r629}, %r186;
	add.s32 	%r562, %r561, %r10;
	mul.wide.s32 	%rd35, %r562, 2;
	add.s64 	%rd36, %rd31, %rd35;
	wmma.store.d.sync.aligned.row.m16n16k16.global.f16 	[%rd36], {%r628, %r627, %r626, %r625}, %r186;
	add.s64 	%rd37, %rd36, 32;
	wmma.store.d.sync.aligned.row.m16n16k16.global.f16 	[%rd37], {%r624, %r623, %r622, %r621}, %r186;
	ret;

}
	// .globl	_Z21sync_copy_gemm_kernelPK6__halfS1_PS_iii
.visible .entry _Z21sync_copy_gemm_kernelPK6__halfS1_PS_iii(
	.param .u64 .ptr .align 1 _Z21sync_copy_gemm_kernelPK6__halfS1_PS_iii_param_0,
	.param .u64 .ptr .align 1 _Z21sync_copy_gemm_kernelPK6__halfS1_PS_iii_param_1,
	.param .u64 .ptr .align 1 _Z21sync_copy_gemm_kernelPK6__halfS1_PS_iii_param_2,
	.param .u32 _Z21sync_copy_gemm_kernelPK6__halfS1_PS_iii_param_3,
	.param .u32 _Z21sync_copy_gemm_kernelPK6__halfS1_PS_iii_param_4,
	.param .u32 _Z21sync_copy_gemm_kernelPK6__halfS1_PS_iii_param_5
)
{
	.reg .pred 	%p<7>;
	.reg .b16 	%rs<2>;
	.reg .b32 	%r<573>;
	.reg .b32 	%f<58>;
	.reg .b64 	%rd<33>;
	// demoted variable
	.shared .align 2 .b8 _ZZ21sync_copy_gemm_kernelPK6__halfS1_PS_iiiE2As[2048];
	// demoted variable
	.shared .align 2 .b8 _ZZ21sync_copy_gemm_kernelPK6__halfS1_PS_iiiE2Bs[2048];
	ld.param.u64 	%rd4, [_Z21sync_copy_gemm_kernelPK6__halfS1_PS_iii_param_0];
	ld.param.u64 	%rd5, [_Z21sync_copy_gemm_kernelPK6__halfS1_PS_iii_param_1];
	ld.param.u64 	%rd3, [_Z21sync_copy_gemm_kernelPK6__halfS1_PS_iii_param_2];
	ld.param.u32 	%r154, [_Z21sync_copy_gemm_kernelPK6__halfS1_PS_iii_param_4];
	ld.param.u32 	%r155, [_Z21sync_copy_gemm_kernelPK6__halfS1_PS_iii_param_5];
	cvta.to.global.u64 	%rd1, %rd5;
	cvta.to.global.u64 	%rd2, %rd4;
	mov.u32 	%r1, %tid.x;
	shr.u32 	%r156, %r1, 5;
	shr.u32 	%r2, %r1, 6;
	and.b32  	%r3, %r156, 1;
	mov.u32 	%r157, %ctaid.y;
	shl.b32 	%r4, %r157, 6;
	mov.u32 	%r158, %ctaid.x;
	shl.b32 	%r5, %r158, 6;
	mov.f32 	%f1, 0f00000000;
	// begin inline asm
	{  cvt.rn.f16.f32 %rs1, %f1;}

	// end inline asm
	mov.b32 	%r557, {%rs1, %rs1};
	shr.u32 	%r7, %r1, 3;
	setp.lt.s32 	%p1, %r155, 1;
	mov.u32 	%r558, %r557;
	mov.u32 	%r559, %r557;
	mov.u32 	%r560, %r557;
	mov.u32 	%r561, %r557;
	mov.u32 	%r562, %r557;
	mov.u32 	%r563, %r557;
	mov.u32 	%r564, %r557;
	mov.u32 	%r565, %r557;
	mov.u32 	%r566, %r557;
	mov.u32 	%r567, %r557;
	mov.u32 	%r568, %r557;
	mov.u32 	%r569, %r557;
	mov.u32 	%r570, %r557;
	mov.u32 	%r571, %r557;
	mov.u32 	%r572, %r557;
	@%p1 bra 	$L__BB1_9;
	shl.b32 	%r160, %r1, 3;
	and.b32  	%r8, %r160, 56;
	and.b32  	%r161, %r160, 8;
	shr.u32 	%r162, %r1, 1;
	add.s32 	%r163, %r4, %r162;
	mad.lo.s32 	%r9, %r155, %r163, %r161;
	shl.b32 	%r164, %r162, 5;
	mov.u32 	%r165, _ZZ21sync_copy_gemm_kernelPK6__halfS1_PS_iiiE2As;
	add.s32 	%r166, %r165, %r164;
	shl.b32 	%r167, %r1, 4;
	and.b32  	%r168, %r167, 16;
	add.s32 	%r10, %r166, %r168;
	add.s32 	%r11, %r8, %r5;
	shl.b32 	%r169, %r7, 7;
	mov.u32 	%r170, _ZZ21sync_copy_gemm_kernelPK6__halfS1_PS_iiiE2Bs;
	add.s32 	%r171, %r170, %r169;
	and.b32  	%r172, %r167, 112;
	add.s32 	%r12, %r171, %r172;
	add.s32 	%r13, %r155, -1;
	shr.u32 	%r173, %r13, 4;
	add.s32 	%r14, %r173, 1;
	setp.lt.u32 	%p2, %r155, 49;
	shl.b32 	%r174, %r2, 10;
	add.s32 	%r15, %r165, %r174;
	shl.b32 	%r175, %r3, 6;
	add.s32 	%r16, %r170, %r175;
	mov.b32 	%r539, 0;
	mov.u32 	%r558, %r557;
	mov.u32 	%r559, %r557;
	mov.u32 	%r560, %r557;
	mov.u32 	%r561, %r557;
	mov.u32 	%r562, %r557;
	mov.u32 	%r563, %r557;
	mov.u32 	%r564, %r557;
	mov.u32 	%r565, %r557;
	mov.u32 	%r566, %r557;
	mov.u32 	%r567, %r557;
	mov.u32 	%r568, %r557;
	mov.u32 	%r569, %r557;
	mov.u32 	%r570, %r557;
	mov.u32 	%r571, %r557;
	mov.u32 	%r572, %r557;
	@%p2 bra 	$L__BB1_4;
	add.s32 	%r17, %r15, 512;
	add.s32 	%r18, %r16, 32;
	add.s32 	%r177, %r7, 16;
	mad.lo.s32 	%r178, %r154, %r177, %r5;
	add.s32 	%r505, %r178, %r8;
	shl.b32 	%r20, %r154, 6;
	add.s32 	%r179, %r7, 32;
	mad.lo.s32 	%r180, %r154, %r179, %r5;
	add.s32 	%r504, %r180, %r8;
	add.s32 	%r181, %r7, 48;
	mad.lo.s32 	%r182, %r154, %r181, %r5;
	add.s32 	%r503, %r182, %r8;
	mad.lo.s32 	%r183, %r154, %r7, %r5;
	add.s32 	%r502, %r183, %r8;
	and.b32  	%r184, %r14, 536870908;
	neg.s32 	%r500, %r184;
	mov.b32 	%r539, 0;
	mov.u32 	%r501, %r9;
	mov.u32 	%r558, %r557;
	mov.u32 	%r559, %r557;
	mov.u32 	%r560, %r557;
	mov.u32 	%r561, %r557;
	mov.u32 	%r562, %r557;
	mov.u32 	%r563, %r557;
	mov.u32 	%r564, %r557;
	mov.u32 	%r565, %r557;
	mov.u32 	%r566, %r557;
	mov.u32 	%r567, %r557;
	mov.u32 	%r568, %r557;
	mov.u32 	%r569, %r557;
	mov.u32 	%r570, %r557;
	mov.u32 	%r571, %r557;
	mov.u32 	%r572, %r557;
$L__BB1_3:
	.pragma "nounroll";
	mul.wide.s32 	%rd6, %r501, 2;
	add.s64 	%rd7, %rd2, %rd6;
	ld.global.nc.v4.f32 	{%f2, %f3, %f4, %f5}, [%rd7];
	st.shared.v4.f32 	[%r10], {%f2, %f3, %f4, %f5};
	mul.wide.s32 	%rd8, %r502, 2;
	add.s64 	%rd9, %rd1, %rd8;
	ld.global.nc.v4.f32 	{%f6, %f7, %f8, %f9}, [%rd9];
	st.shared.v4.f32 	[%r12], {%f6, %f7, %f8, %f9};
	bar.sync 	0;
	mov.b32 	%r185, 16;
	wmma.load.a.sync.aligned.row.m16n16k16.shared.f16 	{%r186, %r187, %r188, %r189, %r190, %r191, %r192, %r193}, [%r15], %r185;
	wmma.load.a.sync.aligned.row.m16n16k16.shared.f16 	{%r194, %r195, %r196, %r197, %r198, %r199, %r200, %r201}, [%r17], %r185;
	mov.b32 	%r202, 64;
	wmma.load.b.sync.aligned.row.m16n16k16.shared.f16 	{%r203, %r204, %r205, %r206, %r207, %r208, %r209, %r210}, [%r16], %r202;
	wmma.load.b.sync.aligned.row.m16n16k16.shared.f16 	{%r211, %r212, %r213, %r214, %r215, %r216, %r217, %r218}, [%r18], %r202;
	wmma.mma.sync.aligned.row.row.m16n16k16.f16.f16 {%r219, %r220, %r221, %r222}, {%r186, %r187, %r188, %r189, %r190, %r191, %r192, %r193}, {%r203, %r204, %r205, %r206, %r207, %r208, %r209, %r210}, {%r572, %r571, %r570, %r569};
	wmma.mma.sync.aligned.row.row.m16n16k16.f16.f16 {%r223, %r224, %r225, %r226}, {%r186, %r187, %r188, %r189, %r190, %r191, %r192, %r193}, {%r211, %r212, %r213, %r214, %r215, %r216, %r217, %r218}, {%r568, %r567, %r566, %r565};
	wmma.mma.sync.aligned.row.row.m16n16k16.f16.f16 {%r227, %r228, %r229, %r230}, {%r194, %r195, %r196, %r197, %r198, %r199, %r200, %r201}, {%r203, %r204, %r205, %r206, %r207, %r208, %r209, %r210}, {%r564, %r563, %r562, %r561};
	wmma.mma.sync.aligned.row.row.m16n16k16.f16.f16 {%r231, %r232, %r233, %r234}, {%r194, %r195, %r196, %r197, %r198, %r199, %r200, %r201}, {%r211, %r212, %r213, %r214, %r215, %r216, %r217, %r218}, {%r560, %r559, %r558, %r557};
	bar.sync 	0;
	ld.global.nc.v4.f32 	{%f10, %f11, %f12, %f13}, [%rd7+32];
	st.shared.v4.f32 	[%r10], {%f10, %f11, %f12, %f13};
	mul.wide.s32 	%rd10, %r505, 2;
	add.s64 	%rd11, %rd1, %rd10;
	ld.global.nc.v4.f32 	{%f14, %f15, %f16, %f17}, [%rd11];
	st.shared.v4.f32 	[%r12], {%f14, %f15, %f16, %f17};
	bar.sync 	0;
	wmma.load.a.sync.aligned.row.m16n16k16.shared.f16 	{%r235, %r236, %r237, %r238, %r239, %r240, %r241, %r242}, [%r15], %r185;
	wmma.load.a.sync.aligned.row.m16n16k16.shared.f16 	{%r243, %r244, %r245, %r246, %r247, %r248, %r249, %r250}, [%r17], %r185;
	wmma.load.b.sync.aligned.row.m16n16k16.shared.f16 	{%r251, %r252, %r253, %r254, %r255, %r256, %r257, %r258}, [%r16], %r202;
	wmma.load.b.sync.aligned.row.m16n16k16.shared.f16 	{%r259, %r260, %r261, %r262, %r263, %r264, %r265, %r266}, [%r18], %r202;
	wmma.mma.sync.aligned.row.row.m16n16k16.f16.f16 {%r267, %r268, %r269, %r270}, {%r235, %r236, %r237, %r238, %r239, %r240, %r241, %r242}, {%r251, %r252, %r253, %r254, %r255, %r256, %r257, %r258}, {%r219, %r220, %r221, %r222};
	wmma.mma.sync.aligned.row.row.m16n16k16.f16.f16 {%r271, %r272, %r273, %r274}, {%r235, %r236, %r237, %r238, %r239, %r240, %r241, %r242}, {%r259, %r260, %r261, %r262, %r263, %r264, %r265, %r266}, {%r223, %r224, %r225, %r226};
	wmma.mma.sync.aligned.row.row.m16n16k16.f16.f16 {%r275, %r276, %r277, %r278}, {%r243, %r244, %r245, %r246, %r247, %r248, %r249, %r250}, {%r251, %r252, %r253, %r254, %r255, %r256, %r257, %r258}, {%r227, %r228, %r229, %r230};
	wmma.mma.sync.aligned.row.row.m16n16k16.f16.f16 {%r279, %r280, %r281, %r282}, {%r243, %r244, %r245, %r246, %r247, %r248, %r249, %r250}, {%r259, %r260, %r261, %r262, %r263, %r264, %r265, %r266}, {%r231, %r232, %r233, %r234};
	bar.sync 	0;
	ld.global.nc.v4.f32 	{%f18, %f19, %f20, %f21}, [%rd7+64];
	st.shared.v4.f32 	[%r10], {%f18, %f19, %f20, %f21};
	mul.wide.s32 	%rd12, %r504, 2;
	add.s64 	%rd13, %rd1, %rd12;
	ld.global.nc.v4.f32 	{%f22, %f23, %f24, %f25}, [%rd13];
	st.shared.v4.f32 	[%r12], {%f22, %f23, %f24, %f25};
	bar.sync 	0;
	wmma.load.a.sync.aligned.row.m16n16k16.shared.f16 	{%r283, %r284, %r285, %r286, %r287, %r288, %r289, %r290}, [%r15], %r185;
	wmma.load.a.sync.aligned.row.m16n16k16.shared.f16 	{%r291, %r292, %r293, %r294, %r295, %r296, %r297, %r298}, [%r17], %r185;
	wmma.load.b.sync.aligned.row.m16n16k16.shared.f16 	{%r299, %r300, %r301, %r302, %r303, %r304, %r305, %r306}, [%r16], %r202;
	wmma.load.b.sync.aligned.row.m16n16k16.shared.f16 	{%r307, %r308, %r309, %r310, %r311, %r312, %r313, %r314}, [%r18], %r202;
	wmma.mma.sync.aligned.row.row.m16n16k16.f16.f16 {%r315, %r316, %r317, %r318}, {%r283, %r284, %r285, %r286, %r287, %r288, %r289, %r290}, {%r299, %r300, %r301, %r302, %r303, %r304, %r305, %r306}, {%r267, %r268, %r269, %r270};
	wmma.mma.sync.aligned.row.row.m16n16k16.f16.f16 {%r319, %r320, %r321, %r322}, {%r283, %r284, %r285, %r286, %r287, %r288, %r289, %r290}, {%r307, %r308, %r309, %r310, %r311, %r312, %r313, %r314}, {%r271, %r272, %r273, %r274};
	wmma.mma.sync.aligned.row.row.m16n16k16.f16.f16 {%r323, %r324, %r325, %r326}, {%r291, %r292, %r293, %r294, %r295, %r296, %r297, %r298}, {%r299, %r300, %r301, %r302, %r303, %r304, %r305, %r306}, {%r275, %r276, %r277, %r278};
	wmma.mma.sync.aligned.row.row.m16n16k16.f16.f16 {%r327, %r328, %r329, %r330}, {%r291, %r292, %r293, %r294, %r295, %r296, %r297, %r298}, {%r307, %r308, %r309, %r310, %r311, %r312, %r313, %r314}, {%r279, %r280, %r281, %r282};
	bar.sync 	0;
	ld.global.nc.v4.f32 	{%f26, %f27, %f28, %f29}, [%rd7+96];
	st.shared.v4.f32 	[%r10], {%f26, %f27, %f28, %f29};
	mul.wide.s32 	%rd14, %r503, 2;
	add.s64 	%rd15, %rd1, %rd14;
	ld.global.nc.v4.f32 	{%f30, %f31, %f32, %f33}, [%rd15];
	st.shared.v4.f32 	[%r12], {%f30, %f31, %f32, %f33};
	bar.sync 	0;
	wmma.load.a.sync.aligned.row.m16n16k16.shared.f16 	{%r331, %r332, %r333, %r334, %r335, %r336, %r337, %r338}, [%r15], %r185;
	wmma.load.a.sync.aligned.row.m16n16k16.shared.f16 	{%r339, %r340, %r341, %r342, %r343, %r344, %r345, %r346}, [%r17], %r185;
	wmma.load.b.sync.aligned.row.m16n16k16.shared.f16 	{%r347, %r348, %r349, %r350, %r351, %r352, %r353, %r354}, [%r16], %r202;
	wmma.load.b.sync.aligned.row.m16n16k16.shared.f16 	{%r355, %r356, %r357, %r358, %r359, %r360, %r361, %r362}, [%r18], %r202;
	wmma.mma.sync.aligned.row.row.m16n16k16.f16.f16 {%r572, %r571, %r570, %r569}, {%r331, %r332, %r333, %r334, %r335, %r336, %r337, %r338}, {%r347, %r348, %r349, %r350, %r351, %r352, %r353, %r354}, {%r315, %r316, %r317, %r318};
	wmma.mma.sync.aligned.row.row.m16n16k16.f16.f16 {%r568, %r567, %r566, %r565}, {%r331, %r332, %r333, %r334, %r335, %r336, %r337, %r338}, {%r355, %r356, %r357, %r358, %r359, %r360, %r361, %r362}, {%r319, %r320, %r321, %r322};
	wmma.mma.sync.aligned.row.row.m16n16k16.f16.f16 {%r564, %r563, %r562, %r561}, {%r339, %r340, %r341, %r342, %r343, %r344, %r345, %r346}, {%r347, %r348, %r349, %r350, %r351, %r352, %r353, %r354}, {%r323, %r324, %r325, %r326};
	wmma.mma.sync.aligned.row.row.m16n16k16.f16.f16 {%r560, %r559, %r558, %r557}, {%r339, %r340, %r341, %r342, %r343, %r344, %r345, %r346}, {%r355, %r356, %r357, %r358, %r359, %r360, %r361, %r362}, {%r327, %r328, %r329, %r330};
	bar.sync 	0;
	add.s32 	%r539, %r539, 64;
	add.s32 	%r505, %r505, %r20;
	add.s32 	%r504, %r504, %r20;
	add.s32 	%r503, %r503, %r20;
	add.s32 	%r502, %r502, %r20;
	add.s32 	%r501, %r501, 64;
	add.s32 	%r500, %r500, 4;
	setp.ne.s32 	%p3, %r500, 0;
	@%p3 bra 	$L__BB1_3;
$L__BB1_4:
	and.b32  	%r363, %r14, 3;
	setp.eq.s32 	%p4, %r363, 0;
	@%p4 bra 	$L__BB1_9;
	setp.eq.s32 	%p5, %r363, 1;
	@%p5 bra 	$L__BB1_7;
	add.s32 	%r364, %r9, %r539;
	mul.wide.s32 	%rd16, %r364, 2;
	add.s64 	%rd17, %rd2, %rd16;
	ld.global.nc.v4.f32 	{%f34, %f35, %f36, %f37}, [%rd17];
	st.shared.v4.f32 	[%r10], {%f34, %f35, %f36, %f37};
	add.s32 	%r365, %r539, %r7;
	mad.lo.s32 	%r366, %r365, %r154, %r11;
	mul.wide.s32 	%rd18, %r366, 2;
	add.s64 	%rd19, %rd1, %rd18;
	ld.global.nc.v4.f32 	{%f38, %f39, %f40, %f41}, [%rd19];
	st.shared.v4.f32 	[%r12], {%f38, %f39, %f40, %f41};
	bar.sync 	0;
	mov.b32 	%r367, 16;
	wmma.load.a.sync.aligned.row.m16n16k16.shared.f16 	{%r368, %r369, %r370, %r371, %r372, %r373, %r374, %r375}, [%r15], %r367;
	add.s32 	%r376, %r15, 512;
	wmma.load.a.sync.aligned.row.m16n16k16.shared.f16 	{%r377, %r378, %r379, %r380, %r381, %r382, %r383, %r384}, [%r376], %r367;
	mov.b32 	%r385, 64;
	wmma.load.b.sync.aligned.row.m16n16k16.shared.f16 	{%r386, %r387, %r388, %r389, %r390, %r391, %r392, %r393}, [%r16], %r385;
	add.s32 	%r394, %r16, 32;
	wmma.load.b.sync.aligned.row.m16n16k16.shared.f16 	{%r395, %r396, %r397, %r398, %r399, %r400, %r401, %r402}, [%r394], %r385;
	wmma.mma.sync.aligned.row.row.m16n16k16.f16.f16 {%r403, %r404, %r405, %r406}, {%r368, %r369, %r370, %r371, %r372, %r373, %r374, %r375}, {%r386, %r387, %r388, %r389, %r390, %r391, %r392, %r393}, {%r572, %r571, %r570, %r569};
	wmma.mma.sync.aligned.row.row.m16n16k16.f16.f16 {%r407, %r408, %r409, %r410}, {%r368, %r369, %r370, %r371, %r372, %r373, %r374, %r375}, {%r395, %r396, %r397, %r398, %r399, %r400, %r401, %r402}, {%r568, %r567, %r566, %r565};
	wmma.mma.sync.aligned.row.row.m16n16k16.f16.f16 {%r411, %r412, %r413, %r414}, {%r377, %r378, %r379, %r380, %r381, %r382, %r383, %r384}, {%r386, %r387, %r388, %r389, %r390, %r391, %r392, %r393}, {%r564, %r563, %r562, %r561};
	wmma.mma.sync.aligned.row.row.m16n16k16.f16.f16 {%r415, %r416, %r417, %r418}, {%r377, %r378, %r379, %r380, %r381, %r382, %r383, %r384}, {%r395, %r396, %r397, %r398, %r399, %r400, %r401, %r402}, {%r560, %r559, %r558, %r557};
	bar.sync 	0;
	ld.global.nc.v4.f32 	{%f42, %f43, %f44, %f45}, [%rd17+32];
	st.shared.v4.f32 	[%r10], {%f42, %f43, %f44, %f45};
	add.s32 	%r419, %r365, 16;
	mad.lo.s32 	%r420, %r419, %r154, %r11;
	mul.wide.s32 	%rd20, %r420, 2;
	add.s64 	%rd21, %rd1, %rd20;
	ld.global.nc.v4.f32 	{%f46, %f47, %f48, %f49}, [%rd21];
	st.shared.v4.f32 	[%r12], {%f46, %f47, %f48, %f49};
	bar.sync 	0;
	wmma.load.a.sync.aligned.row.m16n16k16.shared.f16 	{%r421, %r422, %r423, %r424, %r425, %r426, %r427, %r428}, [%r15], %r367;
	wmma.load.a.sync.aligned.row.m16n16k16.shared.f16 	{%r429, %r430, %r431, %r432, %r433, %r434, %r435, %r436}, [%r376], %r367;
	wmma.load.b.sync.aligned.row.m16n16k16.shared.f16 	{%r437, %r438, %r439, %r440, %r441, %r442, %r443, %r444}, [%r16], %r385;
	wmma.load.b.sync.aligned.row.m16n16k16.shared.f16 	{%r445, %r446, %r447, %r448, %r449, %r450, %r451, %r452}, [%r394], %r385;
	wmma.mma.sync.aligned.row.row.m16n16k16.f16.f16 {%r572, %r571, %r570, %r569}, {%r421, %r422, %r423, %r424, %r425, %r426, %r427, %r428}, {%r437, %r438, %r439, %r440, %r441, %r442, %r443, %r444}, {%r403, %r404, %r405, %r406};
	wmma.mma.sync.aligned.row.row.m16n16k16.f16.f16 {%r568, %r567, %r566, %r565}, {%r421, %r422, %r423, %r424, %r425, %r426, %r427, %r428}, {%r445, %r446, %r447, %r448, %r449, %r450, %r451, %r452}, {%r407, %r408, %r409, %r410};
	wmma.mma.sync.aligned.row.row.m16n16k16.f16.f16 {%r564, %r563, %r562, %r561}, {%r429, %r430, %r431, %r432, %r433, %r434, %r435, %r436}, {%r437, %r438, %r439, %r440, %r441, %r442, %r443, %r444}, {%r411, %r412, %r413, %r414};
	wmma.mma.sync.aligned.row.row.m16n16k16.f16.f16 {%r560, %r559, %r558, %r557}, {%r429, %r430, %r431, %r432, %r433, %r434, %r435, %r436}, {%r445, %r446, %r447, %r448, %r449, %r450, %r451, %r452}, {%r415, %r416, %r417, %r418};
	bar.sync 	0;
	add.s32 	%r539, %r539, 32;
$L__BB1_7:
	and.b32  	%r453, %r13, 16;
	setp.ne.s32 	%p6, %r453, 0;
	@%p6 bra 	$L__BB1_9;
	add.s32 	%r454, %r9, %r539;
	mul.wide.s32 	%rd22, %r454, 2;
	add.s64 	%rd23, %rd2, %rd22;
	ld.global.nc.v4.f32 	{%f50, %f51, %f52, %f53}, [%rd23];
	st.shared.v4.f32 	[%r10], {%f50, %f51, %f52, %f53};
	add.s32 	%r455, %r539, %r7;
	mad.lo.s32 	%r456, %r455, %r154, %r11;
	mul.wide.s32 	%rd24, %r456, 2;
	add.s64 	%rd25, %rd1, %rd24;
	ld.global.nc.v4.f32 	{%f54, %f55, %f56, %f57}, [%rd25];
	st.shared.v4.f32 	[%r12], {%f54, %f55, %f56, %f57};
	bar.sync 	0;
	mov.b32 	%r457, 16;
	wmma.load.a.sync.aligned.row.m16n16k16.shared.f16 	{%r458, %r459, %r460, %r461, %r462, %r463, %r464, %r465}, [%r15], %r457;
	add.s32 	%r466, %r15, 512;
	wmma.load.a.sync.aligned.row.m16n16k16.shared.f16 	{%r467, %r468, %r469, %r470, %r471, %r472, %r473, %r474}, [%r466], %r457;
	mov.b32 	%r475, 64;
	wmma.load.b.sync.aligned.row.m16n16k16.shared.f16 	{%r476, %r477, %r478, %r479, %r480, %r481, %r482, %r483}, [%r16], %r475;
	add.s32 	%r484, %r16, 32;
	wmma.load.b.sync.aligned.row.m16n16k16.shared.f16 	{%r485, %r486, %r487, %r488, %r489, %r490, %r491, %r492}, [%r484], %r475;
	wmma.mma.sync.aligned.row.row.m16n16k16.f16.f16 {%r572, %r571, %r570, %r569}, {%r458, %r459, %r460, %r461, %r462, %r463, %r464, %r465}, {%r476, %r477, %r478, %r479, %r480, %r481, %r482, %r483}, {%r572, %r571, %r570, %r569};
	wmma.mma.sync.aligned.row.row.m16n16k16.f16.f16 {%r568, %r567, %r566, %r565}, {%r458, %r459, %r460, %r461, %r462, %r463, %r464, %r465}, {%r485, %r486, %r487, %r488, %r489, %r490, %r491, %r492}, {%r568, %r567, %r566, %r565};
	wmma.mma.sync.aligned.row.row.m16n16k16.f16.f16 {%r564, %r563, %r562, %r561}, {%r467, %r468, %r469, %r470, %r471, %r472, %r473, %r474}, {%r476, %r477, %r478, %r479, %r480, %r481, %r482, %r483}, {%r564, %r563, %r562, %r561};
	wmma.mma.sync.aligned.row.row.m16n16k16.f16.f16 {%r560, %r559, %r558, %r557}, {%r467, %r468, %r469, %r470, %r471, %r472, %r473, %r474}, {%r485, %r486, %r487, %r488, %r489, %r490, %r491, %r492}, {%r560, %r559, %r558, %r557};
	bar.sync 	0;
$L__BB1_9:
	cvta.to.global.u64 	%rd26, %rd3;
	shl.b32 	%r493, %r2, 5;
	add.s32 	%r494, %r493, %r4;
	shl.b32 	%r495, %r3, 5;
	add.s32 	%r496, %r495, %r5;
	mad.lo.s32 	%r497, %r494, %r154, %r496;
	mul.wide.s32 	%rd27, %r497, 2;
	add.s64 	%rd28, %rd26, %rd27;
	wmma.store.d.sync.aligned.row.m16n16k16.global.f16 	[%rd28], {%r572, %r571, %r570, %r569}, %r154;
	add.s64 	%rd29, %rd28, 32;
	wmma.store.d.sync.aligned.row.m16n16k16.global.f16 	[%rd29], {%r568, %r567, %r566, %r565}, %r154;
	shl.b32 	%r498, %r154, 4;
	add.s32 	%r499, %r497, %r498;
	mul.wide.s32 	%rd30, %r499, 2;
	add.s64 	%rd31, %rd26, %rd30;
	wmma.store.d.sync.aligned.row.m16n16k16.global.f16 	[%rd31], {%r564, %r563, %r562, %r561}, %r154;
	add.s64 	%rd32, %rd31, 32;
	wmma.store.d.sync.aligned.row.m16n16k16.global.f16 	[%rd32], {%r560, %r559, %r558, %r557}, %r154;
	ret;

}


// ===== COMPILED SASS (sm_100) =====

	.target	sm_100

	.elftype	@"ET_EXEC"


//--------------------- .note.nv.tkinfo           --------------------------
	.section	.note.nv.tkinfo,"",@"SHT_NOTE"
	.sectionflags	@"SHF_NOTE_NV_TKINFO"
	.tkinfo
        /*0018*/ 	.word	0x00000002
        /*0030*/ 	.string	""
        /*0030*/ 	.string	"ptxas"
        /*0030*/ 	.string	"Cuda compilation tools, release 13.0, V13.0.88"
        /*0030*/ 	.string	"Build cuda_13.0.r13.0/compiler.36424714_0"
        /*0030*/ 	.string	"-arch sm_100 -m 64 "



//--------------------- .note.nv.cuinfo           --------------------------
	.section	.note.nv.cuinfo,"",@"SHT_NOTE"
	.sectionflags	@"SHF_NOTE_NV_CUINFO"
        /*0018*/ 	.short	0x0002
        /*001a*/ 	.short	0x0064
        /*001c*/ 	.short	0x0082
	.zero		2


//--------------------- .nv.info                  --------------------------
	.section	.nv.info,"",@"SHT_CUDA_INFO"
	.align	4


	//----- nvinfo : EIATTR_REGCOUNT
	.align		4
        /*0000*/ 	.byte	0x04, 0x2f
        /*0002*/ 	.short	(.L_1 - .L_0)
	.align		4
.L_0:
        /*0004*/ 	.word	index@(_Z22async_copy_gemm_kernelPK6__halfS1_PS_iii)
        /*0008*/ 	.word	0x0000003a


	//----- nvinfo : EIATTR_FRAME_SIZE
	.align		4
.L_1:
        /*000c*/ 	.byte	0x04, 0x11
        /*000e*/ 	.short	(.L_3 - .L_2)
	.align		4
.L_2:
        /*0010*/ 	.word	index@(_Z22async_copy_gemm_kernelPK6__halfS1_PS_iii)
        /*0014*/ 	.word	0x00000000


	//----- nvinfo : EIATTR_REGCOUNT
	.align		4
.L_3:
        /*0018*/ 	.byte	0x04, 0x2f
        /*001a*/ 	.short	(.L_5 - .L_4)
	.align		4
.L_4:
        /*001c*/ 	.word	index@(_Z21sync_copy_gemm_kernelPK6__halfS1_PS_iii)
        /*0020*/ 	.word	0x00000045


	//----- nvinfo : EIATTR_FRAME_SIZE
	.align		4
.L_5:
        /*0024*/ 	.byte	0x04, 0x11
        /*0026*/ 	.short	(.L_7 - .L_6)
	.align		4
.L_6:
        /*0028*/ 	.word	index@(_Z21sync_copy_gemm_kernelPK6__halfS1_PS_iii)
        /*002c*/ 	.word	0x00000000


	//----- nvinfo : EIATTR_MIN_STACK_SIZE
	.align		4
.L_7:
        /*0030*/ 	.byte	0x04, 0x12
        /*0032*/ 	.short	(.L_9 - .L_8)
	.align		4
.L_8:
        /*0034*/ 	.word	index@(_Z21sync_copy_gemm_kernelPK6__halfS1_PS_iii)
        /*0038*/ 	.word	0x00000000


	//----- nvinfo : EIATTR_MIN_STACK_SIZE
	.align		4
.L_9:
        /*003c*/ 	.byte	0x04, 0x12
        /*003e*/ 	.short	(.L_11 - .L_10)
	.align		4
.L_10:
        /*0040*/ 	.word	index@(_Z22async_copy_gemm_kernelPK6__halfS1_PS_iii)
        /*0044*/ 	.word	0x00000000
.L_11:


//--------------------- .nv.compat                --------------------------
	.section	.nv.compat,"",@"SHT_CUDA_COMPAT_INFO"
	.align	4
        /*0000*/ 	.byte	0x02, 0x09, 0x00, 0x00, 0x02, 0x02, 0x01, 0x00, 0x02, 0x05, 0x05, 0x00, 0x03, 0x07, 0x01, 0x01
        /*0010*/ 	.byte	0x02, 0x03, 0x00, 0x00, 0x02, 0x06, 0x01, 0x00, 0x04, 0x0b, 0x08, 0x00, 0x09, 0x00, 0x00, 0x00
        /*0020*/ 	.byte	0x00, 0x00, 0x00, 0x00


//--------------------- .nv.info._Z21sync_copy_gemm_kernelPK6__halfS1_PS_iii --------------------------
	.section	.nv.info._Z21sync_copy_gemm_kernelPK6__halfS1_PS_iii,"",@"SHT_CUDA_INFO"
	.sectionflags	@""
	.align	4


	//----- nvinfo : EIATTR_CUDA_API_VERSION
	.align		4
        /*0000*/ 	.byte	0x04, 0x37
        /*0002*/ 	.short	(.L_13 - .L_12)
.L_12:
        /*0004*/ 	.word	0x00000082


	//----- nvinfo : EIATTR_KPARAM_INFO
	.align		4
.L_13:
        /*0008*/ 	.byte	0x04, 0x17
        /*000a*/ 	.short	(.L_15 - .L_14)
.L_14:
        /*000c*/ 	.word	0x00000000
        /*0010*/ 	.short	0x0005
        /*0012*/ 	.short	0x0020
        /*0014*/ 	.byte	0x00, 0xf0, 0x11, 0x00


	//----- nvinfo : EIATTR_KPARAM_INFO
	.align		4
.L_15:
        /*0018*/ 	.byte	0x04, 0x17
        /*001a*/ 	.short	(.L_17 - .L_16)
.L_16:
        /*001c*/ 	.word	0x00000000
        /*0020*/ 	.short	0x0004
        /*0022*/ 	.short	0x001c
        /*0024*/ 	.byte	0x00, 0xf0, 0x11, 0x00


	//----- nvinfo : EIATTR_KPARAM_INFO
	.align		4
.L_17:
        /*0028*/ 	.byte	0x04, 0x17
        /*002a*/ 	.short	(.L_19 - .L_18)
.L_18:
        /*002c*/ 	.word	0x00000000
        /*0030*/ 	.short	0x0003
        /*0032*/ 	.short	0x0018
        /*0034*/ 	.byte	0x00, 0xf0, 0x11, 0x00


	//----- nvinfo : EIATTR_KPARAM_INFO
	.align		4
.L_19:
        /*0038*/ 	.byte	0x04, 0x17
        /*003a*/ 	.short	(.L_21 - .L_20)
.L_20:
        /*003c*/ 	.word	0x00000000
        /*0040*/ 	.short	0x0002
        /*0042*/ 	.short	0x0010
        /*0044*/ 	.byte	0x00, 0xf5, 0x21, 0x00


	//----- nvinfo : EIATTR_KPARAM_INFO
	.align		4
.L_21:
        /*0048*/ 	.byte	0x04, 0x17
        /*004a*/ 	.short	(.L_23 - .L_22)
.L_22:
        /*004c*/ 	.word	0x00000000
        /*0050*/ 	.short	0x0001
        /*0052*/ 	.short	0x0008
        /*0054*/ 	.byte	0x00, 0xf5, 0x21, 0x00


	//----- nvinfo : EIATTR_KPARAM_INFO
	.align		4
.L_23:
        /*0058*/ 	.byte	0x04, 0x17
        /*005a*/ 	.short	(.L_25 - .L_24)
.L_24:
        /*005c*/ 	.word	0x00000000
        /*0060*/ 	.short	0x0000
        /*0062*/ 	.short	0x0000
        /*0064*/ 	.byte	0x00, 0xf5, 0x21, 0x00


	//----- nvinfo : EIATTR_SPARSE_MMA_MASK
	.align		4
.L_25:
        /*0068*/ 	.byte	0x03, 0x50
        /*006a*/ 	.short	0x0000


	//----- nvinfo : EIATTR_WMMA_USED
	.align		4
        /*006c*/ 	.byte	0x01, 0x2b
	.zero		2


	//----- nvinfo : EIATTR_MAXREG_COUNT
	.align		4
        /*0070*/ 	.byte	0x03, 0x1b
        /*0072*/ 	.short	0x00ff


	//----- nvinfo : EIATTR_NUM_BARRIERS
	.align		4
        /*0074*/ 	.byte	0x02, 0x4c
        /*0076*/ 	.byte	0x01
	.zero		1


	//----- nvinfo : EIATTR_MERCURY_ISA_VERSION
	.align		4
        /*0078*/ 	.byte	0x03, 0x5f
        /*007a*/ 	.short	0x0101


	//----- nvinfo : EIATTR_VRC_CTA_INIT_COUNT
	.align		4
        /*007c*/ 	.byte	0x02, 0x4a
	.zero		1
	.zero		1


	//----- nvinfo : EIATTR_EXIT_INSTR_OFFSETS
	.align		4
        /*0080*/ 	.byte	0x04, 0x1c
        /*0082*/ 	.short	(.L_27 - .L_26)


	//   ....[0]....
.L_26:
        /*0084*/ 	.word	0x000015c0


	//----- nvinfo : EIATTR_CBANK_PARAM_SIZE
	.align		4
.L_27:
        /*0088*/ 	.byte	0x03, 0x19
        /*008a*/ 	.short	0x0024


	//----- nvinfo : EIATTR_PARAM_CBANK
	.align		4
        /*008c*/ 	.byte	0x04, 0x0a
        /*008e*/ 	.short	(.L_29 - .L_28)
	.align		4
.L_28:
        /*0090*/ 	.word	index@(.nv.constant0._Z21sync_copy_gemm_kernelPK6__halfS1_PS_iii)
        /*0094*/ 	.short	0x0380
        /*0096*/ 	.short	0x0024


	//----- nvinfo : EIATTR_SW_WAR
	.align		4
.L_29:
        /*0098*/ 	.byte	0x04, 0x36
        /*009a*/ 	.short	(.L_31 - .L_30)
.L_30:
        /*009c*/ 	.word	0x00000008
.L_31:


//--------------------- .nv.info._Z22async_copy_gemm_kernelPK6__halfS1_PS_iii --------------------------
	.section	.nv.info._Z22async_copy_gemm_kernelPK6__halfS1_PS_iii,"",@"SHT_CUDA_INFO"
	.sectionflags	@""
	.align	4


	//----- nvinfo : EIATTR_CUDA_API_VERSION
	.align		4
        /*0000*/ 	.byte	0x04, 0x37
        /*0002*/ 	.short	(.L_33 - .L_32)
.L_32:
        /*0004*/ 	.word	0x00000082


	//----- nvinfo : EIATTR_KPARAM_INFO
	.align		4
.L_33:
        /*0008*/ 	.byte	0x04, 0x17
        /*000a*/ 	.short	(.L_35 - .L_34)
.L_34:
        /*000c*/ 	.word	0x00000000
        /*0010*/ 	.short	0x0005
        /*0012*/ 	.short	0x0020
        /*0014*/ 	.byte	0x00, 0xf0, 0x11, 0x00


	//----- nvinfo : EIATTR_KPARAM_INFO
	.align		4
.L_35:
        /*0018*/ 	.byte	0x04, 0x17
        /*001a*/ 	.short	(.L_37 - .L_36)
.L_36:
        /*001c*/ 	.word	0x00000000
        /*0020*/ 	.short	0x0004
        /*0022*/ 	.short	0x001c
        /*0024*/ 	.byte	0x00, 0xf0, 0x11, 0x00


	//----- nvinfo : EIATTR_KPARAM_INFO
	.align		4
.L_37:
        /*0028*/ 	.byte	0x04, 0x17
        /*002a*/ 	.short	(.L_39 - .L_38)
.L_38:
        /*002c*/ 	.word	0x00000000
        /*0030*/ 	.short	0x0003
        /*0032*/ 	.short	0x0018
        /*0034*/ 	.byte	0x00, 0xf0, 0x11, 0x00


	//----- nvinfo : EIATTR_KPARAM_INFO
	.align		4
.L_39:
        /*0038*/ 	.byte	0x04, 0x17
        /*003a*/ 	.short	(.L_41 - .L_40)
.L_40:
        /*003c*/ 	.word	0x00000000
        /*0040*/ 	.short	0x0002
        /*0042*/ 	.short	0x0010
        /*0044*/ 	.byte	0x00, 0xf5, 0x21, 0x00


	//----- nvinfo : EIATTR_KPARAM_INFO
	.align		4
.L_41:
        /*0048*/ 	.byte	0x04, 0x17
        /*004a*/ 	.short	(.L_43 - .L_42)
.L_42:
        /*004c*/ 	.word	0x00000000
        /*0050*/ 	.short	0x0001
        /*0052*/ 	.short	0x0008
        /*0054*/ 	.byte	0x00, 0xf5, 0x21, 0x00


	//----- nvinfo : EIATTR_KPARAM_INFO
	.align		4
.L_43:
        /*0058*/ 	.byte	0x04, 0x17
        /*005a*/ 	.short	(.L_45 - .L_44)
.L_44:
        /*005c*/ 	.word	0x00000000
        /*0060*/ 	.short	0x0000
        /*0062*/ 	.short	0x0000
        /*0064*/ 	.byte	0x00, 0xf5, 0x21, 0x00


	//----- nvinfo : EIATTR_SPARSE_MMA_MASK
	.align		4
.L_45:
        /*0068*/ 	.byte	0x03, 0x50
        /*006a*/ 	.short	0x0000


	//----- nvinfo : EIATTR_WMMA_USED
	.align		4
        /*006c*/ 	.byte	0x01, 0x2b
	.zero		2


	//----- nvinfo : EIATTR_MAXREG_COUNT
	.align		4
        /*0070*/ 	.byte	0x03, 0x1b
        /*0072*/ 	.short	0x00ff


	//----- nvinfo : EIATTR_NUM_BARRIERS
	.align		4
        /*0074*/ 	.byte	0x02, 0x4c
        /*0076*/ 	.byte	0x01
	.zero		1


	//----- nvinfo : EIATTR_MERCURY_ISA_VERSION
	.align		4
        /*0078*/ 	.byte	0x03, 0x5f
        /*007a*/ 	.short	0x0101


	//----- nvinfo : EIATTR_VRC_CTA_INIT_COUNT
	.align		4
        /*007c*/ 	.byte	0x02, 0x4a
	.zero		1
	.zero		1


	//----- nvinfo : EIATTR_EXIT_INSTR_OFFSETS
	.align		4
        /*0080*/ 	.byte	0x04, 0x1c
        /*0082*/ 	.short	(.L_47 - .L_46)


	//   ....[0]....
.L_46:
        /*0084*/ 	.word	0x00001be0


	//----- nvinfo : EIATTR_CBANK_PARAM_SIZE
	.align		4
.L_47:
        /*0088*/ 	.byte	0x03, 0x19
        /*008a*/ 	.short	0x0024


	//----- nvinfo : EIATTR_PARAM_CBANK
	.align		4
        /*008c*/ 	.byte	0x04, 0x0a
        /*008e*/ 	.short	(.L_49 - .L_48)
	.align		4
.L_48:
        /*0090*/ 	.word	index@(.nv.constant0._Z22async_copy_gemm_kernelPK6__halfS1_PS_iii)
        /*0094*/ 	.short	0x0380
        /*0096*/ 	.short	0x0024


	//----- nvinfo : EIATTR_SW_WAR
	.align		4
.L_49:
        /*0098*/ 	.byte	0x04, 0x36
        /*009a*/ 	.short	(.L_51 - .L_50)
.L_50:
        /*009c*/ 	.word	0x00000008
.L_51:


//--------------------- .nv.callgraph             --------------------------
	.section	.nv.callgraph,"",@"SHT_CUDA_CALLGRAPH"
	.align	4
	.sectionentsize	8
	.align		4
        /*0000*/ 	.word	0x00000000
	.align		4
        /*0004*/ 	.word	0xffffffff
	.align		4
        /*0008*/ 	.word	0x00000000
	.align		4
        /*000c*/ 	.word	0xfffffffe
	.align		4
        /*0010*/ 	.word	0x00000000
	.align		4
        /*0014*/ 	.word	0xfffffffd
	.align		4
        /*0018*/ 	.word	0x00000000
	.align		4
        /*001c*/ 	.word	0xfffffffc


//--------------------- .text._Z21sync_copy_gemm_kernelPK6__halfS1_PS_iii --------------------------
	.section	.text._Z21sync_copy_gemm_kernelPK6__halfS1_PS_iii,"ax",@progbits
	.align	128
        .global         _Z21sync_copy_gemm_kernelPK6__halfS1_PS_iii
        .type           _Z21sync_copy_gemm_kernelPK6__halfS1_PS_iii,@function
        .size           _Z21sync_copy_gemm_kernelPK6__halfS1_PS_iii,(.L_x_15 - _Z21sync_copy_gemm_kernelPK6__halfS1_PS_iii)
        .other          _Z21sync_copy_gemm_kernelPK6__halfS1_PS_iii,@"STO_CUDA_ENTRY STV_DEFAULT"
_Z21sync_copy_gemm_kernelPK6__halfS1_PS_iii:
.text._Z21sync_copy_gemm_kernelPK6__halfS1_PS_iii:
[----:B------:R-:W-:Y:S01]  /*0000*/  LDC R1, c[0x0][0x37c] ;  /* 0x0000df00ff017b82 */ /* 0x000fe20000000800 */
[----:B------:R-:W0:Y:S01]  /*0010*/  S2R R13, SR_TID.X ;  /* 0x00000000000d7919 */ /* 0x000e220000002100 */
[----:B------:R-:W1:Y:S06]  /*0020*/  LDCU UR10, c[0x0][0x3a0] ;  /* 0x00007400ff0a77ac */ /* 0x000e6c0008000800 */
[----:B------:R-:W2:Y:S01]  /*0030*/  S2UR UR5, SR_CTAID.Y ;  /* 0x00000000000579c3 */ /* 0x000ea20000002600 */
[----:B------:R-:W-:Y:S02]  /*0040*/  CS2R R42, SRZ ;  /* 0x00000000002a7805 */ /* 0x000fe4000001ff00 */
[----:B------:R-:W-:-:S02]  /*0050*/  CS2R R2, SRZ ;  /* 0x0000000000027805 */ /* 0x000fc4000001ff00 */
[----:B------:R-:W-:Y:S02]  /*0060*/  CS2R R4, SRZ ;  /* 0x0000000000047805 */ /* 0x000fe4000001ff00 */
[----:B------:R-:W-:Y:S02]  /*0070*/  CS2R R6, SRZ ;  /* 0x0000000000067805 */ /* 0x000fe4000001ff00 */
[----:B------:R-:W-:Y:S02]  /*0080*/  CS2R R52, SRZ ;  /* 0x0000000000347805 */ /* 0x000fe4000001ff00 */
[----:B------:R-:W-:Y:S02]  /*0090*/  CS2R R40, SRZ ;  /* 0x0000000000287805 */ /* 0x000fe4000001ff00 */
[----:B------:R-:W-:Y:S01]  /*00a0*/  CS2R R10, SRZ ;  /* 0x00000000000a7805 */ /* 0x000fe2000001ff00 */
[----:B------:R-:W3:Y:S01]  /*00b0*/  S2UR UR6, SR_CTAID.X ;  /* 0x00000000000679c3 */ /* 0x000ee20000002500 */
[----:B------:R-:W-:Y:S01]  /*00c0*/  CS2R R8, SRZ ;  /* 0x0000000000087805 */ /* 0x000fe2000001ff00 */
[----:B------:R-:W4:Y:S01]  /*00d0*/  LDCU.64 UR12, c[0x0][0x358] ;  /* 0x00006b00ff0c77ac */ /* 0x000f220008000a00 */
[----:B-1----:R-:W-:-:S02]  /*00e0*/  UISETP.GE.AND UP0, UPT, UR10, 0x1, UPT ;  /* 0x000000010a00788c */ /* 0x002fc4000bf06270 */
[----:B--2---:R-:W-:Y:S01]  /*00f0*/  USHF.L.U32 UR5, UR5, 0x6, URZ ;  /* 0x0000000605057899 */ /* 0x004fe200080006ff */
[--C-:B0-----:R-:W-:Y:S02]  /*0100*/  SHF.R.U32.HI R0, RZ, 0x5, R13.reuse ;  /* 0x00000005ff007819 */ /* 0x101fe4000001160d */
[----:B------:R-:W-:Y:S01]  /*0110*/  SHF.R.U32.HI R56, RZ, 0x6, R13 ;  /* 0x00000006ff387819 */ /* 0x000fe2000001160d */
[----:B---3--:R-:W-:Y:S01]  /*0120*/  USHF.L.U32 UR6, UR6, 0x6, URZ ;  /* 0x0000000606067899 */ /* 0x008fe200080006ff */
[----:B------:R-:W-:Y:S02]  /*0130*/  LOP3.LUT R0, R0, 0x1, RZ, 0xc0, !PT ;  /* 0x0000000100007812 */ /* 0x000fe400078ec0ff */
[----:B----4-:R-:W-:Y:S09]  /*0140*/  BRA.U !UP0, `(.L_x_0) ;  /* 0x00000011087c7547 */ /* 0x010ff2000b800000 */
[----:B------:R-:W0:Y:S01]  /*0150*/  S2UR UR9, SR_CgaCtaId ;  /* 0x00000000000979c3 */ /* 0x000e220000008800 */
[----:B------:R-:W1:Y:S01]  /*0160*/  LDCU UR11, c[0x0][0x3a0] ;  /* 0x00007400ff0b77ac */ /* 0x000e620008000800 */
[C---:B------:R-:W-:Y:S01]  /*0170*/  IMAD.SHL.U32 R12, R13.reuse, 0x8, RZ ;  /* 0x000000080d0c7824 */ /* 0x040fe200078e00ff */
[--C-:B------:R-:W-:Y:S01]  /*0180*/  SHF.R.U32.HI R2, RZ, 0x1, R13.reuse ;  /* 0x00000001ff027819 */ /* 0x100fe2000001160d */
[----:B------:R-:W-:Y:S01]  /*0190*/  IMAD.SHL.U32 R3, R13, 0x10, RZ ;  /* 0x000000100d037824 */ /* 0x000fe200078e00ff */
[----:B------:R-:W-:Y:S01]  /*01a0*/  UMOV UR4, 0x400 ;  /* 0x0000040000047882 */ /* 0x000fe20000000000 */
[----:B------:R-:W-:Y:S01]  /*01b0*/  UISETP.GE.U32.AND UP1, UPT, UR10, 0x31, UPT ;  /* 0x000000310a00788c */ /* 0x000fe2000bf26070 */
[----:B------:R-:W-:Y:S01]  /*01c0*/  LOP3.LUT R59, R12, 0x8, RZ, 0xc0, !PT ;  /* 0x000000080c3b7812 */ /* 0x000fe200078ec0ff */
[----:B------:R-:W-:Y:S01]  /*01d0*/  UIADD3 UR8, UPT, UPT, UR4, 0x800, URZ ;  /* 0x0000080004087890 */ /* 0x000fe2000fffe0ff */
[----:B------:R-:W-:Y:S01]  /*01e0*/  VIADD R4, R2, UR5 ;  /* 0x0000000502047c36 */ /* 0x000fe20008000000 */
[----:B------:R-:W-:-:S02]  /*01f0*/  SHF.R.U32.HI R13, RZ, 0x3, R13 ;  /* 0x00000003ff0d7819 */ /* 0x000fc4000001160d */
[----:B------:R-:W-:Y:S02]  /*0200*/  CS2R R6, SRZ ;  /* 0x0000000000067805 */ /* 0x000fe4000001ff00 */
[----:B------:R-:W-:Y:S01]  /*0210*/  LOP3.LUT R5, R3, 0x10, RZ, 0xc0, !PT ;  /* 0x0000001003057812 */ /* 0x000fe200078ec0ff */
[----:B------:R-:W-:Y:S01]  /*0220*/  IMAD R59, R4, UR10, R59 ;  /* 0x0000000a043b7c24 */ /* 0x000fe2000f8e023b */
[----:B------:R-:W-:Y:S02]  /*0230*/  MOV R42, RZ ;  /* 0x000000ff002a7202 */ /* 0x000fe40000000f00 */
[----:B------:R-:W-:Y:S02]  /*0240*/  CS2R R52, SRZ ;  /* 0x0000000000347805 */ /* 0x000fe4000001ff00 */
[----:B------:R-:W-:Y:S02]  /*0250*/  CS2R R40, SRZ ;  /* 0x0000000000287805 */ /* 0x000fe4000001ff00 */
[----:B------:R-:W-:-:S02]  /*0260*/  CS2R R10, SRZ ;  /* 0x00000000000a7805 */ /* 0x000fc4000001ff00 */
[----:B------:R-:W-:Y:S02]  /*0270*/  CS2R R8, SRZ ;  /* 0x0000000000087805 */ /* 0x000fe4000001ff00 */
[----:B------:R-:W-:Y:S01]  /*0280*/  LOP3.LUT R12, R12, 0x38, RZ, 0xc0, !PT ;  /* 0x000000380c0c7812 */ /* 0x000fe200078ec0ff */
[----:B0-----:R-:W-:Y:S02]  /*0290*/  ULEA UR7, UR9, UR4, 0x18 ;  /* 0x0000000409077291 */ /* 0x001fe4000f8ec0ff */
[----:B------:R-:W-:Y:S02]  /*02a0*/  ULEA UR8, UR9, UR8, 0x18 ;  /* 0x0000000809087291 */ /* 0x000fe4000f8ec0ff */
[----:B------:R-:W-:Y:S02]  /*02b0*/  UIADD3 UR9, UPT, UPT, UR10, -0x1, URZ ;  /* 0xffffffff0a097890 */ /* 0x000fe4000fffe0ff */
[----:B------:R-:W-:Y:S01]  /*02c0*/  LEA R58, R2, UR7, 0x5 ;  /* 0x00000007023a7c11 */ /* 0x000fe2000f8e28ff */
[----:B-1----:R-:W-:Y:S01]  /*02d0*/  UIADD3 UR10, UPT, UPT, UR11, -0x1, URZ ;  /* 0xffffffff0b0a7890 */ /* 0x002fe2000fffe0ff */
[----:B------:R-:W-:Y:S01]  /*02e0*/  LOP3.LUT R2, R3, 0x70, RZ, 0xc0, !PT ;  /* 0x0000007003027812 */ /* 0x000fe200078ec0ff */
[----:B------:R-:W-:Y:S01]  /*02f0*/  UMOV UR4, URZ ;  /* 0x000000ff00047c82 */ /* 0x000fe20008000000 */
[----:B------:R-:W-:Y:S01]  /*0300*/  LEA R57, R13, UR8, 0x7 ;  /* 0x000000080d397c11 */ /* 0x000fe2000f8e38ff */
[----:B------:R-:W-:Y:S01]  /*0310*/  IMAD.IADD R58, R58, 0x1, R5 ;  /* 0x000000013a3a7824 */ /* 0x000fe200078e0205 */
[----:B------:R-:W-:Y:S01]  /*0320*/  ULEA.HI UR10, UR10, 0x1, URZ, 0x1c ;  /* 0x000000010a0a7891 */ /* 0x000fe2000f8fe0ff */
[----:B------:R-:W-:-:S02]  /*0330*/  CS2R R4, SRZ ;  /* 0x0000000000047805 */ /* 0x000fc4000001ff00 */
[----:B------:R-:W-:Y:S01]  /*0340*/  LEA R56, R56, UR7, 0xa ;  /* 0x0000000738387c11 */ /* 0x000fe2000f8e50ff */
[----:B------:R-:W-:Y:S01]  /*0350*/  IMAD.IADD R57, R57, 0x1, R2 ;  /* 0x0000000139397824 */ /* 0x000fe200078e0202 */
[----:B------:R-:W-:Y:S02]  /*0360*/  CS2R R2, SRZ ;  /* 0x0000000000027805 */ /* 0x000fe4000001ff00 */
[----:B------:R-:W-:Y:S01]  /*0370*/  LEA R0, R0, UR8, 0x6 ;  /* 0x0000000800007c11 */ /* 0x000fe2000f8e30ff */
[----:B------:R-:W-:Y:S02]  /*0380*/  ULOP3.LUT UP0, UR10, UR10, 0x3, URZ, 0xc0, !UPT ;  /* 0x000000030a0a7892 */ /* 0x000fe4000f80c0ff */
[----:B------:R-:W-:Y:S01]  /*0390*/  ULEA.HI UR9, UR9, 0x1, URZ, 0x1c ;  /* 0x0000000109097891 */ /* 0x000fe2000f8fe0ff */
[----:B------:R-:W-:Y:S11]  /*03a0*/  BRA.U !UP1, `(.L_x_1) ;  /* 0x0000000509fc7547 */ /* 0x000ff6000b800000 */
[----:B------:R-:W0:Y:S01]  /*03b0*/  LDC R50, c[0x0][0x39c] ;  /* 0x0000e700ff327b82 */ /* 0x000e220000000800 */
[C---:B------:R-:W-:Y:S01]  /*03c0*/  VIADD R5, R13.reuse, 0x20 ;  /* 0x000000200d057836 */ /* 0x040fe20000000000 */
[----:B------:R-:W-:Y:S01]  /*03d0*/  ULOP3.LUT UR9, UR9, 0x1ffffffc, URZ, 0xc0, !UPT ;  /* 0x1ffffffc09097892 */ /* 0x000fe2000f8ec0ff */
[C---:B------:R-:W-:Y:S01]  /*03e0*/  VIADD R3, R13.reuse, 0x10 ;  /* 0x000000100d037836 */ /* 0x040fe20000000000 */
[----:B------:R-:W-:Y:S01]  /*03f0*/  CS2R R52, SRZ ;  /* 0x0000000000347805 */ /* 0x000fe2000001ff00 */
[----:B------:R-:W-:Y:S01]  /*0400*/  VIADD R7, R13, 0x30 ;  /* 0x000000300d077836 */ /* 0x000fe20000000000 */
[----:B------:R-:W-:Y:S01]  /*0410*/  CS2R R40, SRZ ;  /* 0x0000000000287805 */ /* 0x000fe2000001ff00 */
[----:B------:R-:W-:Y:S01]  /*0420*/  IMAD.MOV.U32 R51, RZ, RZ, R59 ;  /* 0x000000ffff337224 */ /* 0x000fe200078e003b */
[----:B------:R-:W-:Y:S01]  /*0430*/  CS2R R10, SRZ ;  /* 0x00000000000a7805 */ /* 0x000fe2000001ff00 */
[----:B------:R-:W-:Y:S01]  /*0440*/  IMAD.MOV.U32 R42, RZ, RZ, RZ ;  /* 0x000000ffff2a7224 */ /* 0x000fe200078e00ff */
[----:B------:R-:W-:Y:S01]  /*0450*/  CS2R R8, SRZ ;  /* 0x0000000000087805 */ /* 0x000fe2000001ff00 */
[----:B------:R-:W-:Y:S01]  /*0460*/  UIADD3 UR9, UPT, UPT, -UR9, URZ, URZ ;  /* 0x000000ff09097290 */ /* 0x000fe2000fffe1ff */
[----:B------:R-:W-:Y:S01]  /*0470*/  UMOV UR4, URZ ;  /* 0x000000ff00047c82 */ /* 0x000fe20008000000 */
[----:B0-----:R-:W-:-:S02]  /*0480*/  IMAD R5, R5, R50, UR6 ;  /* 0x0000000605057e24 */ /* 0x001fc4000f8e0232 */
[-C--:B------:R-:W-:Y:S02]  /*0490*/  IMAD R3, R3, R50.reuse, UR6 ;  /* 0x0000000603037e24 */ /* 0x080fe4000f8e0232 */
[-C--:B------:R-:W-:Y:S01]  /*04a0*/  IMAD R7, R7, R50.reuse, UR6 ;  /* 0x0000000607077e24 */ /* 0x080fe2000f8e0232 */
[C---:B------:R-:W-:Y:S01]  /*04b0*/  IADD3 R62, PT, PT, R12.reuse, R5, RZ ;  /* 0x000000050c3e7210 */ /* 0x040fe20007ffe0ff */
[----:B------:R-:W-:Y:S01]  /*04c0*/  IMAD R13, R13, R50, UR6 ;  /* 0x000000060d0d7e24 */ /* 0x000fe2000f8e0232 */
[----:B------:R-:W-:Y:S01]  /*04d0*/  CS2R R4, SRZ ;  /* 0x0000000000047805 */ /* 0x000fe2000001ff00 */
[C---:B------:R-:W-:Y:S01]  /*04e0*/  IMAD.IADD R63, R12.reuse, 0x1, R3 ;  /* 0x000000010c3f7824 */ /* 0x040fe200078e0203 */
[----:B------:R-:W-:Y:S01]  /*04f0*/  CS2R R2, SRZ ;  /* 0x0000000000027805 */ /* 0x000fe2000001ff00 */
[C---:B------:R-:W-:Y:S01]  /*0500*/  IMAD.IADD R60, R12.reuse, 0x1, R7 ;  /* 0x000000010c3c7824 */ /* 0x040fe200078e0207 */
[----:B------:R-:W-:Y:S01]  /*0510*/  CS2R R6, SRZ ;  /* 0x0000000000067805 */ /* 0x000fe2000001ff00 */
[----:B------:R-:W-:-:S07]  /*0520*/  IMAD.IADD R61, R12, 0x1, R13 ;  /* 0x000000010c3d7824 */ /* 0x000fce00078e020d */
.L_x_2:
[----:B------:R-:W0:Y:S08]  /*0530*/  LDC.64 R48, c[0x0][0x380] ;  /* 0x0000e000ff307b82 */ /* 0x000e300000000a00 */
[----:B------:R-:W1:Y:S01]  /*0540*/  LDC.64 R44, c[0x0][0x388] ;  /* 0x0000e200ff2c7b82 */ /* 0x000e620000000a00 */
[----:B0-----:R-:W-:-:S05]  /*0550*/  IMAD.WIDE R48, R51, 0x2, R48 ;  /* 0x0000000233307825 */ /* 0x001fca00078e0230 */
[----:B------:R-:W2:Y:S01]  /*0560*/  LDG.E.128.CONSTANT R24, desc[UR12][R48.64] ;  /* 0x0000000c30187981 */ /* 0x000ea2000c1e9d00 */
[----:B-1----:R-:W-:-:S06]  /*0570*/  IMAD.WIDE R28, R61, 0x2, R44 ;  /* 0x000000023d1c7825 */ /* 0x002fcc00078e022c */
[----:B------:R-:W3:Y:S01]  /*0580*/  LDG.E.128.CONSTANT R28, desc[UR12][R28.64] ;  /* 0x0000000c1c1c7981 */ /* 0x000ee2000c1e9d00 */
[----:B------:R-:W0:Y:S01]  /*0590*/  S2R R14, SR_LANEID ;  /* 0x00000000000e7919 */ /* 0x000e220000000000 */
[----:B------:R-:W-:Y:S01]  /*05a0*/  VIADD R66, R0, 0x20 ;  /* 0x0000002000427836 */ /* 0x000fe20000000000 */
[--C-:B0-----:R-:W-:Y:S02]  /*05b0*/  SHF.R.U32.HI R12, RZ, 0x3, R14.reuse ;  /* 0x00000003ff0c7819 */ /* 0x101fe4000001160e */
[----:B------:R-:W-:Y:S02]  /*05c0*/  LOP3.LUT R13, R14, 0x7, RZ, 0xc0, !PT ;  /* 0x000000070e0d7812 */ /* 0x000fe400078ec0ff */
[----:B------:R-:W-:Y:S02]  /*05d0*/  SHF.L.U32 R16, R12, 0x3, RZ ;  /* 0x000000030c107819 */ /* 0x000fe400000006ff */
[----:B------:R-:W-:Y:S02]  /*05e0*/  SHF.R.U32.HI R12, RZ, 0x4, R14 ;  /* 0x00000004ff0c7819 */ /* 0x000fe4000001160e */
[----:B------:R-:W-:-:S03]  /*05f0*/  LOP3.LUT R13, R16, 0x8, R13, 0xe2, !PT ;  /* 0x00000008100d7812 */ /* 0x000fc600078ee20d */
[----:B------:R-:W-:-:S04]  /*0600*/  IMAD.SHL.U32 R12, R12, 0x8, RZ ;  /* 0x000000080c0c7824 */ /* 0x000fc800078e00ff */
[C-C-:B------:R-:W-:Y:S02]  /*0610*/  IMAD R33, R13.reuse, 0x40, R12.reuse ;  /* 0x000000400d217824 */ /* 0x140fe400078e020c */
[----:B------:R-:W-:Y:S02]  /*0620*/  IMAD R17, R13, 0x10, R12 ;  /* 0x000000100d117824 */ /* 0x000fe400078e020c */
[C---:B------:R-:W-:Y:S01]  /*0630*/  IMAD.U32 R66, R33.reuse, 0x2, R66 ;  /* 0x0000000221427824 */ /* 0x040fe200078e0042 */
[----:B------:R-:W-:Y:S01]  /*0640*/  LEA R65, R33, R0, 0x1 ;  /* 0x0000000021417211 */ /* 0x000fe200078e08ff */
[----:B------:R-:W-:Y:S01]  /*0650*/  IMAD.U32 R54, R17, 0x2, R56 ;  /* 0x0000000211367824 */ /* 0x000fe200078e0038 */
[----:B--2---:R-:W-:Y:S04]  /*0660*/  STS.128 [R58], R24 ;  /* 0x000000183a007388 */ /* 0x004fe80000000c00 */
[----:B---3--:R0:W-:Y:S01]  /*0670*/  STS.128 [R57], R28 ;  /* 0x0000001c39007388 */ /* 0x0081e20000000c00 */
[----:B------:R-:W-:Y:S06]  /*0680*/  BAR.SYNC.DEFER_BLOCKING 0x0 ;  /* 0x0000000000007b1d */ /* 0x000fec0000010000 */
[----:B0-----:R-:W2:Y:S04]  /*0690*/  LDG.E.128.CONSTANT R28, desc[UR12][R48.64+0x20] ;  /* 0x0000200c301c7981 */ /* 0x001ea8000c1e9d00 */
[----:B------:R-:W-:Y:S04]  /*06a0*/  LDSM.16.M88.4 R20, [R54] ;  /* 0x000000003614783b */ /* 0x000fe80000000200 */
[----:B------:R-:W0:Y:S04]  /*06b0*/  LDSM.16.MT88.4 R12, [R65] ;  /* 0x00000000410c783b */ /* 0x000e280000004200 */
[----:B------:R-:W1:Y:S01]  /*06c0*/  LDSM.16.MT88.4 R24, [R66] ;  /* 0x000000004218783b */ /* 0x000e620000004200 */
[C---:B0-----:R-:W-:Y:S08]  /*06d0*/  HMMA.16816.F16 R8, R20.reuse, R12, R8 ;  /* 0x0000000c1408723c */ /* 0x041ff00000000808 */
[C---:B------:R-:W-:Y:S08]  /*06e0*/  HMMA.16816.F16 R10, R20.reuse, R14, R10 ;  /* 0x0000000e140a723c */ /* 0x040ff0000000080a */
[C---:B-1----:R-:W-:Y:S08]  /*06f0*/  HMMA.16816.F16 R40, R20.reuse, R24, R40 ;  /* 0x000000181428723c */ /* 0x042ff00000000828 */
[----:B------:R-:W-:Y:S01]  /*0700*/  HMMA.16816.F16 R52, R20, R26, R52 ;  /* 0x0000001a1434723c */ /* 0x000fe20000000834 */
[----:B------:R-:W-:-:S06]  /*0710*/  IMAD.WIDE R20, R63, 0x2, R44 ;  /* 0x000000023f147825 */ /* 0x000fcc00078e022c */
[----:B------:R-:W3:Y:S01]  /*0720*/  LDG.E.128.CONSTANT R20, desc[UR12][R20.64] ;  /* 0x0000000c14147981 */ /* 0x000ee2000c1e9d00 */
[----:B------:R-:W-:-:S04]  /*0730*/  VIADD R64, R56, 0x200 ;  /* 0x0000020038407836 */ /* 0x000fc80000000000 */
[----:B------:R-:W-:-:S05]  /*0740*/  IMAD.U32 R64, R17, 0x2, R64 ;  /* 0x0000000211407824 */ /* 0x000fca00078e0040 */
[----:B------:R-:W0:Y:S01]  /*0750*/  LDSM.16.M88.4 R16, [R64] ;  /* 0x000000004010783b */ /* 0x000e220000000200 */
[----:B------:R-:W-:Y:S01]  /*0760*/  BAR.SYNC.DEFER_BLOCKING 0x0 ;  /* 0x0000000000007b1d */ /* 0x000fe20000010000 */
[C---:B0-----:R-:W-:Y:S08]  /*0770*/  HMMA.16816.F16 R6, R16.reuse, R12, R6 ;  /* 0x0000000c1006723c */ /* 0x041ff00000000806 */
[C---:B------:R-:W-:Y:S08]  /*0780*/  HMMA.16816.F16 R4, R16.reuse, R14, R4 ;  /* 0x0000000e1004723c */ /* 0x040ff00000000804 */
[C---:B------:R-:W-:Y:S08]  /*0790*/  HMMA.16816.F16 R2, R16.reuse, R24, R2 ;  /* 0x000000181002723c */ /* 0x040ff00000000802 */
[----:B------:R-:W-:Y:S01]  /*07a0*/  HMMA.16816.F16 R16, R16, R26, R42 ;  /* 0x0000001a1010723c */ /* 0x000fe2000000082a */
[----:B--2---:R0:W-:Y:S04]  /*07b0*/  STS.128 [R58], R28 ;  /* 0x0000001c3a007388 */ /* 0x0041e80000000c00 */
[----:B0-----:R-:W2:Y:S04]  /*07c0*/  LDG.E.128.CONSTANT R28, desc[UR12][R48.64+0x40] ;  /* 0x0000400c301c7981 */ /* 0x001ea8000c1e9d00 */
[----:B---3--:R0:W-:Y:S01]  /*07d0*/  STS.128 [R57], R20 ;  /* 0x0000001439007388 */ /* 0x0081e20000000c00 */
[----:B------:R-:W-:Y:S01]  /*07e0*/  BAR.SYNC.DEFER_BLOCKING 0x0 ;  /* 0x0000000000007b1d */ /* 0x000fe20000010000 */
[----:B0-----:R-:W-:-:S06]  /*07f0*/  IMAD.WIDE R20, R62, 0x2, R44 ;  /* 0x000000023e147825 */ /* 0x001fcc00078e022c */
[----:B------:R-:W3:Y:S04]  /*0800*/  LDG.E.128.CONSTANT R20, desc[UR12][R20.64] ;  /* 0x0000000c14147981 */ /* 0x000ee8000c1e9d00 */
[----:B------:R-:W-:Y:S04]  /*0810*/  LDSM.16.M88.4 R32, [R54] ;  /* 0x000000003620783b */ /* 0x000fe80000000200 */
[----:B------:R-:W0:Y:S04]  /*0820*/  LDSM.16.MT88.4 R12, [R65] ;  /* 0x00000000410c783b */ /* 0x000e280000004200 */
[----:B------:R-:W1:Y:S04]  /*0830*/  LDSM.16.M88.4 R24, [R64] ;  /* 0x000000004018783b */ /* 0x000e680000000200 */
[----:B------:R-:W4:Y:S01]  /*0840*/  LDSM.16.MT88.4 R36, [R66] ;  /* 0x000000004224783b */ /* 0x000f220000004200 */
[----:B------:R-:W-:Y:S01]  /*0850*/  BAR.SYNC.DEFER_BLOCKING 0x0 ;  /* 0x0000000000007b1d */ /* 0x000fe20000010000 */
[-C--:B0-----:R-:W-:Y:S08]  /*0860*/  HMMA.16816.F16 R8, R32, R12.reuse, R8 ;  /* 0x0000000c2008723c */ /* 0x081ff00000000808 */
[----:B-1----:R-:W-:Y:S01]  /*0870*/  HMMA.16816.F16 R6, R24, R12, R6 ;  /* 0x0000000c1806723c */ /* 0x002fe20000000806 */
[----:B------:R-:W-:-:S07]  /*0880*/  IMAD.WIDE R12, R60, 0x2, R44 ;  /* 0x000000023c0c7825 */ /* 0x000fce00078e022c */
[----:B----4-:R-:W-:Y:S01]  /*0890*/  HMMA.16816.F16 R42, R24, R38, R16 ;  /* 0x00000026182a723c */ /* 0x010fe20000000810 */
[----:B------:R-:W4:Y:S07]  /*08a0*/  LDG.E.128.CONSTANT R16, desc[UR12][R48.64+0x60] ;  /* 0x0000600c30107981 */ /* 0x000f2e000c1e9d00 */
[-C--:B------:R-:W-:Y:S08]  /*08b0*/  HMMA.16816.F16 R10, R32, R14.reuse, R10 ;  /* 0x0000000e200a723c */ /* 0x080ff0000000080a */
[----:B------:R-:W-:Y:S01]  /*08c0*/  HMMA.16816.F16 R4, R24, R14, R4 ;  /* 0x0000000e1804723c */ /* 0x000fe20000000804 */
[----:B------:R-:W5:Y:S07]  /*08d0*/  LDG.E.128.CONSTANT R12, desc[UR12][R12.64] ;  /* 0x0000000c0c0c7981 */ /* 0x000f6e000c1e9d00 */
[C---:B------:R-:W-:Y:S08]  /*08e0*/  HMMA.16816.F16 R40, R32.reuse, R36, R40 ;  /* 0x000000242028723c */ /* 0x040ff00000000828 */
[----:B------:R-:W-:Y:S08]  /*08f0*/  HMMA.16816.F16 R52, R32, R38, R52 ;  /* 0x000000262034723c */ /* 0x000ff00000000834 */
[----:B------:R-:W-:Y:S01]  /*0900*/  HMMA.16816.F16 R2, R24, R36, R2 ;  /* 0x000000241802723c */ /* 0x000fe20000000802 */
[----:B--2---:R-:W-:Y:S04]  /*0910*/  STS.128 [R58], R28 ;  /* 0x0000001c3a007388 */ /* 0x004fe80000000c00 */
[----:B---3--:R-:W-:Y:S01]  /*0920*/  STS.128 [R57], R20 ;  /* 0x0000001439007388 */ /* 0x008fe20000000c00 */
[----:B------:R-:W-:Y:S06]  /*0930*/  BAR.SYNC.DEFER_BLOCKING 0x0 ;  /* 0x0000000000007b1d */ /* 0x000fec0000010000 */
[----:B------:R-:W-:Y:S04]  /*0940*/  LDSM.16.M88.4 R24, [R54] ;  /* 0x000000003618783b */ /* 0x000fe80000000200 */
[----:B------:R-:W0:Y:S04]  /*0950*/  LDSM.16.MT88.4 R32, [R65] ;  /* 0x000000004120783b */ /* 0x000e280000004200 */
[----:B------:R-:W1:Y:S01]  /*0960*/  LDSM.16.MT88.4 R36, [R66] ;  /* 0x000000004224783b */ /* 0x000e620000004200 */
[C---:B0-----:R-:W-:Y:S08]  /*0970*/  HMMA.16816.F16 R46, R24.reuse, R32, R8 ;  /* 0x00000020182e723c */ /* 0x041ff00000000808 */
[C---:B------:R-:W-:Y:S01]  /*0980*/  HMMA.16816.F16 R44, R24.reuse, R34, R10 ;  /* 0x00000022182c723c */ /* 0x040fe2000000080a */
[----:B------:R-:W0:Y:S01]  /*0990*/  LDSM.16.M88.4 R8, [R64] ;  /* 0x000000004008783b */ /* 0x000e220000000200 */
[----:B------:R-:W-:Y:S06]  /*09a0*/  BAR.SYNC.DEFER_BLOCKING 0x0 ;  /* 0x0000000000007b1d */ /* 0x000fec0000010000 */
[----:B----4-:R-:W-:Y:S04]  /*09b0*/  STS.128 [R58], R16 ;  /* 0x000000103a007388 */ /* 0x010fe80000000c00 */
[----:B-----5:R-:W-:Y:S01]  /*09c0*/  STS.128 [R57], R12 ;  /* 0x0000000c39007388 */ /* 0x020fe20000000c00 */
[----:B------:R-:W-:Y:S01]  /*09d0*/  BAR.SYNC.DEFER_BLOCKING 0x0 ;  /* 0x0000000000007b1d */ /* 0x000fe20000010000 */
[C---:B-1----:R-:W-:Y:S08]  /*09e0*/  HMMA.16816.F16 R48, R24.reuse, R38, R52 ;  /* 0x000000261830723c */ /* 0x042ff00000000834 */
[----:B------:R-:W-:Y:S01]  /*09f0*/  HMMA.16816.F16 R40, R24, R36, R40 ;  /* 0x000000241828723c */ /* 0x000fe20000000828 */
[----:B------:R-:W-:Y:S04]  /*0a00*/  LDSM.16.M88.4 R52, [R54] ;  /* 0x000000003634783b */ /* 0x000fe80000000200 */
[----:B------:R-:W1:Y:S04]  /*0a10*/  LDSM.16.MT88.4 R28, [R65] ;  /* 0x00000000411c783b */ /* 0x000e680000004200 */
[----:B------:R-:W2:Y:S04]  /*0a20*/  LDSM.16.MT88.4 R20, [R66] ;  /* 0x000000004214783b */ /* 0x000ea80000004200 */
[----:B------:R-:W3:Y:S01]  /*0a30*/  LDSM.16.M88.4 R24, [R64] ;  /* 0x000000004018783b */ /* 0x000ee20000000200 */
[C---:B0-----:R-:W-:Y:S08]  /*0a40*/  HMMA.16816.F16 R6, R8.reuse, R32, R6 ;  /* 0x000000200806723c */ /* 0x041ff00000000806 */
[C---:B------:R-:W-:Y:S08]  /*0a50*/  HMMA.16816.F16 R4, R8.reuse, R34, R4 ;  /* 0x000000220804723c */ /* 0x040ff00000000804 */
[C---:B------:R-:W-:Y:S08]  /*0a60*/  HMMA.16816.F16 R2, R8.reuse, R36, R2 ;  /* 0x000000240802723c */ /* 0x040ff00000000802 */
[----:B------:R-:W-:Y:S01]  /*0a70*/  HMMA.16816.F16 R42, R8, R38, R42 ;  /* 0x00000026082a723c */ /* 0x000fe2000000082a */
[----:B------:R-:W-:-:S07]  /*0a80*/  UIADD3 UR9, UPT, UPT, UR9, 0x4, URZ ;  /* 0x0000000409097890 */ /* 0x000fce000fffe0ff */
[C---:B-1----:R-:W-:Y:S08]  /*0a90*/  HMMA.16816.F16 R8, R52.reuse, R28, R46 ;  /* 0x0000001c3408723c */ /* 0x042ff0000000082e */
[C---:B------:R-:W-:Y:S08]  /*0aa0*/  HMMA.16816.F16 R10, R52.reuse, R30, R44 ;  /* 0x0000001e340a723c */ /* 0x040ff0000000082c */
[----:B--2---:R-:W-:Y:S01]  /*0ab0*/  HMMA.16816.F16 R40, R52, R20, R40 ;  /* 0x000000143428723c */ /* 0x004fe20000000828 */
[----:B------:R-:W-:-:S07]  /*0ac0*/  UISETP.NE.AND UP1, UPT, UR9, URZ, UPT ;  /* 0x000000ff0900728c */ /* 0x000fce000bf25270 */
[----:B------:R-:W-:Y:S08]  /*0ad0*/  HMMA.16816.F16 R52, R52, R22, R48 ;  /* 0x000000163434723c */ /* 0x000ff00000000830 */
[C---:B---3--:R-:W-:Y:S08]  /*0ae0*/  HMMA.16816.F16 R6, R24.reuse, R28, R6 ;  /* 0x0000001c1806723c */ /* 0x048ff00000000806 */
[C---:B------:R-:W-:Y:S08]  /*0af0*/  HMMA.16816.F16 R4, R24.reuse, R30, R4 ;  /* 0x0000001e1804723c */ /* 0x040ff00000000804 */
[C---:B------:R-:W-:Y:S08]  /*0b00*/  HMMA.16816.F16 R2, R24.reuse, R20, R2 ;  /* 0x000000141802723c */ /* 0x040ff00000000802 */
[----:B------:R-:W-:Y:S01]  /*0b10*/  HMMA.16816.F16 R42, R24, R22, R42 ;  /* 0x00000016182a723c */ /* 0x000fe2000000082a */
[----:B------:R-:W-:Y:S01]  /*0b20*/  IADD3 R51, PT, PT, R51, 0x40, RZ ;  /* 0x0000004033337810 */ /* 0x000fe20007ffe0ff */
[----:B------:R-:W-:-:S02]  /*0b30*/  IMAD R63, R50, 0x40, R63 ;  /* 0x00000040323f7824 */ /* 0x000fc400078e023f */
[C---:B------:R-:W-:Y:S02]  /*0b40*/  IMAD R62, R50.reuse, 0x40, R62 ;  /* 0x00000040323e7824 */ /* 0x040fe400078e023e */
[C---:B------:R-:W-:Y:S02]  /*0b50*/  IMAD R60, R50.reuse, 0x40, R60 ;  /* 0x00000040323c7824 */ /* 0x040fe400078e023c */
[----:B------:R-:W-:Y:S01]  /*0b60*/  IMAD R61, R50, 0x40, R61 ;  /* 0x00000040323d7824 */ /* 0x000fe200078e023d */
[----:B------:R-:W-:Y:S01]  /*0b70*/  UIADD3 UR4, UPT, UPT, UR4, 0x40, URZ ;  /* 0x0000004004047890 */ /* 0x000fe2000fffe0ff */
[----:B------:R-:W-:Y:S06]  /*0b80*/  BAR.SYNC.DEFER_BLOCKING 0x0 ;  /* 0x0000000000007b1d */ /* 0x000fec0000010000 */
[----:B------:R-:W-:Y:S05]  /*0b90*/  BRA.U UP1, `(.L_x_2) ;  /* 0xfffffff901647547 */ /* 0x000fea000b83ffff */
.L_x_1:
[----:B------:R-:W-:Y:S05]  /*0ba0*/  BRA.U !UP0, `(.L_x_0) ;  /* 0x0000000508e47547 */ /* 0x000fea000b800000 */
[----:B------:R-:W-:Y:S02]  /*0bb0*/  UISETP.NE.AND UP1, UPT, UR10, 0x1, UPT ;  /* 0x000000010a00788c */ /* 0x000fe4000bf25270 */
[----:B------:R-:W-:-:S04]  /*0bc0*/  UIADD3 UR11, UPT, UPT, UR11, -0x1, URZ ;  /* 0xffffffff0b0b7890 */ /* 0x000fc8000fffe0ff */
[----:B------:R-:W-:-:S03]  /*0bd0*/  ULOP3.LUT UP0, URZ, UR11, 0x10, URZ, 0xc0, !UPT ;  /* 0x000000100bff7892 */ /* 0x000fc6000f80c0ff */
[----:B------:R-:W-:Y:S08]  /*0be0*/  BRA.U !UP1, `(.L_x_3) ;  /* 0x0000000509147547 */ /* 0x000ff0000b800000 */
[----:B------:R-:W0:Y:S01]  /*0bf0*/  S2R R16, SR_TID.X ;  /* 0x0000000000107919 */ /* 0x000e220000002100 */
[----:B------:R-:W1:Y:S01]  /*0c00*/  LDC.64 R14, c[0x0][0x380] ;  /* 0x0000e000ff0e7b82 */ /* 0x000e620000000a00 */
[----:B------:R-:W2:Y:S07]  /*0c10*/  LDCU UR7, c[0x0][0x39c] ;  /* 0x00007380ff0777ac */ /* 0x000eae0008000800 */
[----:B------:R-:W3:Y:S01]  /*0c20*/  LDC.64 R12, c[0x0][0x388] ;  /* 0x0000e200ff0c7b82 */ /* 0x000ee20000000a00 */
[----:B0-----:R-:W-:-:S02]  /*0c30*/  SHF.L.U32 R17, R16, 0x3, RZ ;  /* 0x0000000310117819 */ /* 0x001fc400000006ff */
[----:B------:R-:W-:Y:S02]  /*0c40*/  SHF.R.U32.HI R16, RZ, 0x3, R16 ;  /* 0x00000003ff107819 */ /* 0x000fe40000011610 */
[----:B------:R-:W-:-:S03]  /*0c50*/  LOP3.LUT R17, R17, 0x38, RZ, 0xc0, !PT ;  /* 0x0000003811117812 */ /* 0x000fc600078ec0ff */
[----:B------:R-:W-:Y:S02]  /*0c60*/  VIADD R16, R16, UR4 ;  /* 0x0000000410107c36 */ /* 0x000fe40008000000 */
[----:B------:R-:W-:Y:S02]  /*0c70*/  VIADD R49, R17, UR6 ;  /* 0x0000000611317c36 */ /* 0x000fe40008000000 */
[----:B------:R-:W-:Y:S02]  /*0c80*/  VIADD R17, R59, UR4 ;  /* 0x000000043b117c36 */ /* 0x000fe40008000000 */
[----:B--2---:R-:W-:Y:S02]  /*0c90*/  IMAD R29, R16, UR7, R49 ;  /* 0x00000007101d7c24 */ /* 0x004fe4000f8e0231 */
[----:B-1----:R-:W-:-:S04]  /*0ca0*/  IMAD.WIDE R14, R17, 0x2, R14 ;  /* 0x00000002110e7825 */ /* 0x002fc800078e020e */
[----:B---3--:R-:W-:Y:S01]  /*0cb0*/  IMAD.WIDE R28, R29, 0x2, R12 ;  /* 0x000000021d1c7825 */ /* 0x008fe200078e020c */
[----:B------:R-:W2:Y:S03]  /*0cc0*/  LDG.E.128.CONSTANT R20, desc[UR12][R14.64] ;  /* 0x0000000c0e147981 */ /* 0x000ea6000c1e9d00 */
[----:B------:R-:W-:Y:S01]  /*0cd0*/  VIADD R16, R16, 0x10 ;  /* 0x0000001010107836 */ /* 0x000fe20000000000 */
[----:B------:R0:W3:Y:S04]  /*0ce0*/  LDG.E.128.CONSTANT R44, desc[UR12][R14.64+0x20] ;  /* 0x0000200c0e2c7981 */ /* 0x0000e8000c1e9d00 */
[----:B------:R-:W4:Y:S01]  /*0cf0*/  LDG.E.128.CONSTANT R28, desc[UR12][R28.64] ;  /* 0x0000000c1c1c7981 */ /* 0x000f22000c1e9d00 */
[----:B------:R-:W-:-:S04]  /*0d00*/  IMAD R49, R16, UR7, R49 ;  /* 0x0000000710317c24 */ /* 0x000fc8000f8e0231 */
[----:B------:R-:W-:-:S06]  /*0d10*/  IMAD.WIDE R48, R49, 0x2, R12 ;  /* 0x0000000231307825 */ /* 0x000fcc00078e020c */
[----:B------:R-:W5:Y:S01]  /*0d20*/  LDG.E.128.CONSTANT R48, desc[UR12][R48.64] ;  /* 0x0000000c30307981 */ /* 0x000f62000c1e9d00 */
[----:B------:R-:W1:Y:S01]  /*0d30*/  S2R R12, SR_LANEID ;  /* 0x00000000000c7919 */ /* 0x000e620000000000 */
[----:B------:R-:W-:Y:S01]  /*0d40*/  VIADD R32, R0, 0x20 ;  /* 0x0000002000207836 */ /* 0x000fe20000000000 */
[--C-:B-1----:R-:W-:Y:S02]  /*0d50*/  SHF.R.U32.HI R13, RZ, 0x3, R12.reuse ;  /* 0x00000003ff0d7819 */ /* 0x102fe4000001160c */
[----:B------:R-:W-:Y:S02]  /*0d60*/  LOP3.LUT R16, R12, 0x7, RZ, 0xc0, !PT ;  /* 0x000000070c107812 */ /* 0x000fe400078ec0ff */
[----:B------:R-:W-:Y:S02]  /*0d70*/  SHF.L.U32 R13, R13, 0x3, RZ ;  /* 0x000000030d0d7819 */ /* 0x000fe400000006ff */
[----:B------:R-:W-:Y:S02]  /*0d80*/  SHF.R.U32.HI R12, RZ, 0x4, R12 ;  /* 0x00000004ff0c7819 */ /* 0x000fe4000001160c */
[----:B------:R-:W-:-:S03]  /*0d90*/  LOP3.LUT R13, R13, 0x8, R16, 0xe2, !PT ;  /* 0x000000080d0d7812 */ /* 0x000fc600078ee210 */
[----:B------:R-:W-:-:S04]  /*0da0*/  IMAD.SHL.U32 R12, R12, 0x8, RZ ;  /* 0x000000080c0c7824 */ /* 0x000fc800078e00ff */
[C-C-:B------:R-:W-:Y:S02]  /*0db0*/  IMAD R55, R13.reuse, 0x10, R12.reuse ;  /* 0x000000100d377824 */ /* 0x140fe400078e020c */
[----:B------:R-:W-:Y:S02]  /*0dc0*/  IMAD R17, R13, 0x40, R12 ;  /* 0x000000400d117824 */ /* 0x000fe400078e020c */
[----:B------:R-:W-:Y:S02]  /*0dd0*/  IMAD.U32 R60, R55, 0x2, R56 ;  /* 0x00000002373c7824 */ /* 0x000fe400078e0038 */
[C---:B------:R-:W-:Y:S01]  /*0de0*/  IMAD.U32 R32, R17.reuse, 0x2, R32 ;  /* 0x0000000211207824 */ /* 0x040fe200078e0020 */
[----:B------:R-:W-:Y:S01]  /*0df0*/  LEA R54, R17, R0, 0x1 ;  /* 0x0000000011367211 */ /* 0x000fe200078e08ff */
[----:B------:R-:W-:Y:S01]  /*0e00*/  UIADD3 UR4, UPT, UPT, UR4, 0x20, URZ ;  /* 0x0000002004047890 */ /* 0x000fe2000fffe0ff */
[----:B--2---:R1:W-:Y:S04]  /*0e10*/  STS.128 [R58], R20 ;  /* 0x000000143a007388 */ /* 0x0043e80000000c00 */
[----:B----4-:R-:W-:Y:S01]  /*0e20*/  STS.128 [R57], R28 ;  /* 0x0000001c39007388 */ /* 0x010fe20000000c00 */
[----:B------:R-:W-:Y:S01]  /*0e30*/  BAR.SYNC.DEFER_BLOCKING 0x0 ;  /* 0x0000000000007b1d */ /* 0x000fe20000010000 */
[----:B-1----:R-:W-:-:S04]  /*0e40*/  VIADD R20, R56, 0x200 ;  /* 0x0000020038147836 */ /* 0x002fc80000000000 */
[----:B------:R-:W-:Y:S01]  /*0e50*/  IMAD.U32 R55, R55, 0x2, R20 ;  /* 0x0000000237377824 */ /* 0x000fe200078e0014 */
[----:B------:R-:W-:Y:S04]  /*0e60*/  LDSM.16.M88.4 R24, [R60] ;  /* 0x000000003c18783b */ /* 0x000fe80000000200 */
[----:B0-----:R-:W0:Y:S04]  /*0e70*/  LDSM.16.MT88.4 R12, [R54] ;  /* 0x00000000360c783b */ /* 0x001e280000004200 */
[----:B------:R-:W1:Y:S04]  /*0e80*/  LDSM.16.MT88.4 R16, [R32] ;  /* 0x000000002010783b */ /* 0x000e680000004200 */
[----:B------:R-:W2:Y:S01]  /*0e90*/  LDSM.16.M88.4 R20, [R55] ;  /* 0x000000003714783b */ /* 0x000ea20000000200 */
[----:B------:R-:W-:Y:S06]  /*0ea0*/  BAR.SYNC.DEFER_BLOCKING 0x0 ;  /* 0x0000000000007b1d */ /* 0x000fec0000010000 */
[----:B---3--:R-:W-:Y:S04]  /*0eb0*/  STS.128 [R58], R44 ;  /* 0x0000002c3a007388 */ /* 0x008fe80000000c00 */
[----:B-----5:R-:W-:Y:S01]  /*0ec0*/  STS.128 [R57], R48 ;  /* 0x0000003039007388 */ /* 0x020fe20000000c00 */
[----:B------:R-:W-:Y:S01]  /*0ed0*/  BAR.SYNC.DEFER_BLOCKING 0x0 ;  /* 0x0000000000007b1d */ /* 0x000fe20000010000 */
[C---:B0-----:R-:W-:Y:S08]  /*0ee0*/  HMMA.16816.F16 R8, R24.reuse, R12, R8 ;  /* 0x0000000c1808723c */ /* 0x041ff00000000808 */
[C---:B------:R-:W-:Y:S08]  /*0ef0*/  HMMA.16816.F16 R10, R24.reuse, R14, R10 ;  /* 0x0000000e180a723c */ /* 0x040ff0000000080a */
[C---:B-1----:R-:W-:Y:S01]  /*0f00*/  HMMA.16816.F16 R40, R24.reuse, R16, R40 ;  /* 0x000000101828723c */ /* 0x042fe20000000828 */
[----:B------:R-:W-:Y:S07]  /*0f10*/  LDSM.16.MT88.4 R28, [R54] ;  /* 0x00000000361c783b */ /* 0x000fee0000004200 */
[----:B------:R-:W-:Y:S01]  /*0f20*/  HMMA.16816.F16 R52, R24, R18, R52 ;  /* 0x000000121834723c */ /* 0x000fe20000000834 */
[----:B------:R-:W0:Y:S04]  /*0f30*/  LDSM.16.M88.4 R24, [R60] ;  /* 0x000000003c18783b */ /* 0x000e280000000200 */
[----:B------:R-:W1:Y:S04]  /*0f40*/  LDSM.16.MT88.4 R32, [R32] ;  /* 0x000000002020783b */ /* 0x000e680000004200 */
[----:B------:R-:W3:Y:S01]  /*0f50*/  LDSM.16.M88.4 R36, [R55] ;  /* 0x000000003724783b */ /* 0x000ee20000000200 */
[C---:B--2---:R-:W-:Y:S08]  /*0f60*/  HMMA.16816.F16 R6, R20.reuse, R12, R6 ;  /* 0x0000000c1406723c */ /* 0x044ff00000000806 */
[C---:B------:R-:W-:Y:S08]  /*0f70*/  HMMA.16816.F16 R4, R20.reuse, R14, R4 ;  /* 0x0000000e1404723c */ /* 0x040ff00000000804 */
[C---:B------:R-:W-:Y:S08]  /*0f80*/  HMMA.16816.F16 R2, R20.reuse, R16, R2 ;  /* 0x000000101402723c */ /* 0x040ff00000000802 */
[----:B------:R-:W-:Y:S08]  /*0f90*/  HMMA.16816.F16 R42, R20, R18, R42 ;  /* 0x00000012142a723c */ /* 0x000ff0000000082a */
[C---:B0-----:R-:W-:Y:S08]  /*0fa0*/  HMMA.16816.F16 R8, R24.reuse, R28, R8 ;  /* 0x0000001c1808723c */ /* 0x041ff00000000808 */
[C---:B------:R-:W-:Y:S08]  /*0fb0*/  HMMA.16816.F16 R10, R24.reuse, R30, R10 ;  /* 0x0000001e180a723c */ /* 0x040ff0000000080a */
[C---:B-1----:R-:W-:Y:S08]  /*0fc0*/  HMMA.16816.F16 R40, R24.reuse, R32, R40 ;  /* 0x000000201828723c */ /* 0x042ff00000000828 */
[----:B------:R-:W-:Y:S08]  /*0fd0*/  HMMA.16816.F16 R52, R24, R34, R52 ;  /* 0x000000221834723c */ /* 0x000ff00000000834 */
[C---:B---3--:R-:W-:Y:S08]  /*0fe0*/  HMMA.16816.F16 R6, R36.reuse, R28, R6 ;  /* 0x0000001c2406723c */ /* 0x048ff00000000806 */
[C---:B------:R-:W-:Y:S08]  /*0ff0*/  HMMA.16816.F16 R4, R36.reuse, R30, R4 ;  /* 0x0000001e2404723c */ /* 0x040ff00000000804 */
[C---:B------:R-:W-:Y:S08]  /*1000*/  HMMA.16816.F16 R2, R36.reuse, R32, R2 ;  /* 0x000000202402723c */ /* 0x040ff00000000802 */
[----:B------:R-:W-:Y:S01]  /*1010*/  HMMA.16816.F16 R42, R36, R34, R42 ;  /* 0x00000022242a723c */ /* 0x000fe2000000082a */
[----:B------:R-:W-:-:S15]  /*1020*/  BAR.SYNC.DEFER_BLOCKING 0x0 ;  /* 0x0000000000007b1d */ /* 0x000fde0000010000 */
[----:B------:R-:W-:-:S04]  /*1030*/  NOP ;  /* 0x0000000000007918 */ /* 0x000fc80000000000 */
.L_x_3:
[----:B------:R-:W-:Y:S05]  /*1040*/  BRA.U UP0, `(.L_x_0) ;  /* 0x0000000100bc7547 */ /* 0x000fea000b800000 */
[----:B------:R-:W0:Y:S01]  /*1050*/  S2R R14, SR_TID.X ;  /* 0x00000000000e7919 */ /* 0x000e220000002100 */
[----:B------:R-:W1:Y:S01]  /*1060*/  LDC.64 R12, c[0x0][0x380] ;  /* 0x0000e000ff0c7b82 */ /* 0x000e620000000a00 */
[----:B------:R-:W2:Y:S01]  /*1070*/  LDCU UR7, c[0x0][0x39c] ;  /* 0x00007380ff0777ac */ /* 0x000ea20008000800 */
[----:B------:R-:W-:-:S06]  /*1080*/  VIADD R59, R59, UR4 ;  /* 0x000000043b3b7c36 */ /* 0x000fcc0008000000 */
[----:B------:R-:W3:Y:S01]  /*1090*/  LDC.64 R16, c[0x0][0x388] ;  /* 0x0000e200ff107b82 */ /* 0x000ee20000000a00 */
[----:B-1----:R-:W-:Y:S01]  /*10a0*/  IMAD.WIDE R12, R59, 0x2, R12 ;  /* 0x000000023b0c7825 */ /* 0x002fe200078e020c */
[----:B0-----:R-:W-:Y:S02]  /*10b0*/  SHF.L.U32 R15, R14, 0x3, RZ ;  /* 0x000000030e0f7819 */ /* 0x001fe400000006ff */
[----:B------:R-:W-:Y:S02]  /*10c0*/  SHF.R.U32.HI R14, RZ, 0x3, R14 ;  /* 0x00000003ff0e7819 */ /* 0x000fe4000001160e */
[----:B------:R-:W-:-:S03]  /*10d0*/  LOP3.LUT R15, R15, 0x38, RZ, 0xc0, !PT ;  /* 0x000000380f0f7812 */ /* 0x000fc600078ec0ff */
[----:B------:R-:W-:Y:S02]  /*10e0*/  VIADD R14, R14, UR4 ;  /* 0x000000040e0e7c36 */ /* 0x000fe40008000000 */
[----:B------:R-:W-:-:S04]  /*10f0*/  VIADD R15, R15, UR6 ;  /* 0x000000060f0f7c36 */ /* 0x000fc80008000000 */
[----:B--2---:R-:W-:-:S04]  /*1100*/  IMAD R15, R14, UR7, R15 ;  /* 0x000000070e0f7c24 */ /* 0x004fc8000f8e020f */
[----:B---3--:R-:W-:Y:S02]  /*1110*/  IMAD.WIDE R16, R15, 0x2, R16 ;  /* 0x000000020f107825 */ /* 0x008fe400078e0210 */
[----:B------:R-:W2:Y:S04]  /*1120*/  LDG.E.128.CONSTANT R12, desc[UR12][R12.64] ;  /* 0x0000000c0c0c7981 */ /* 0x000ea8000c1e9d00 */
[----:B------:R-:W3:Y:S01]  /*1130*/  LDG.E.128.CONSTANT R16, desc[UR12][R16.64] ;  /* 0x0000000c10107981 */ /* 0x000ee2000c1e9d00 */
[----:B------:R-:W-:Y:S01]  /*1140*/  IADD3 R26, PT, PT, R0, 0x20, RZ ;  /* 0x00000020001a7810 */ /* 0x000fe20007ffe0ff */
[----:B------:R-:W0:Y:S02]  /*1150*/  S2R R20, SR_LANEID ;  /* 0x0000000000147919 */ /* 0x000e240000000000 */
[----:B0-----:R-:W-:-:S02]  /*1160*/  SHF.R.U32.HI R21, RZ, 0x3, R20 ;  /* 0x00000003ff157819 */ /* 0x001fc40000011614 */
[----:B------:R-:W-:Y:S02]  /*1170*/  LOP3.LUT R22, R20, 0x7, RZ, 0xc0, !PT ;  /* 0x0000000714167812 */ /* 0x000fe400078ec0ff */
[----:B------:R-:W-:Y:S01]  /*1180*/  SHF.R.U32.HI R20, RZ, 0x4, R20 ;  /* 0x00000004ff147819 */ /* 0x000fe20000011614 */
[----:B------:R-:W-:-:S03]  /*1190*/  IMAD.SHL.U32 R21, R21, 0x8, RZ ;  /* 0x0000000815157824 */ /* 0x000fc600078e00ff */
[----:B------:R-:W-:Y:S02]  /*11a0*/  SHF.L.U32 R20, R20, 0x3, RZ ;  /* 0x0000000314147819 */ /* 0x000fe400000006ff */
[----:B------:R-:W-:Y:S01]  /*11b0*/  LOP3.LUT R21, R21, 0x8, R22, 0xe2, !PT ;  /* 0x0000000815157812 */ /* 0x000fe200078ee216 */
[----:B------:R-:W-:-:S04]  /*11c0*/  VIADD R22, R56, 0x200 ;  /* 0x0000020038167836 */ /* 0x000fc80000000000 */
[C-C-:B------:R-:W-:Y:S02]  /*11d0*/  IMAD R23, R21.reuse, 0x10, R20.reuse ;  /* 0x0000001015177824 */ /* 0x140fe400078e0214 */
[----:B------:R-:W-:Y:S02]  /*11e0*/  IMAD R21, R21, 0x40, R20 ;  /* 0x0000004015157824 */ /* 0x000fe400078e0214 */
[C---:B------:R-:W-:Y:S02]  /*11f0*/  IMAD.U32 R20, R23.reuse, 0x2, R56 ;  /* 0x0000000217147824 */ /* 0x040fe400078e0038 */
[----:B------:R-:W-:Y:S01]  /*1200*/  IMAD.U32 R32, R23, 0x2, R22 ;  /* 0x0000000217207824 */ /* 0x000fe200078e0016 */
[C---:B------:R-:W-:Y:S01]  /*1210*/  LEA R28, R21.reuse, R26, 0x1 ;  /* 0x0000001a151c7211 */ /* 0x040fe200078e08ff */
[----:B------:R-:W-:Y:S01]  /*1220*/  IMAD.U32 R24, R21, 0x2, R0 ;  /* 0x0000000215187824 */ /* 0x000fe200078e0000 */
[----:B--2---:R-:W-:Y:S04]  /*1230*/  STS.128 [R58], R12 ;  /* 0x0000000c3a007388 */ /* 0x004fe80000000c00 */
[----:B---3--:R-:W-:Y:S01]  /*1240*/  STS.128 [R57], R16 ;  /* 0x0000001039007388 */ /* 0x008fe20000000c00 */
[----:B------:R-:W-:Y:S06]  /*1250*/  BAR.SYNC.DEFER_BLOCKING 0x0 ;  /* 0x0000000000007b1d */ /* 0x000fec0000010000 */
[----:B------:R-:W-:Y:S04]  /*1260*/  LDSM.16.M88.4 R20, [R20] ;  /* 0x000000001414783b */ /* 0x000fe80000000200 */
[----:B------:R-:W0:Y:S04]  /*1270*/  LDSM.16.MT88.4 R24, [R24] ;  /* 0x000000001818783b */ /* 0x000e280000004200 */
[----:B------:R-:W1:Y:S04]  /*1280*/  LDSM.16.MT88.4 R28, [R28] ;  /* 0x000000001c1c783b */ /* 0x000e680000004200 */
[----:B------:R-:W2:Y:S01]  /*1290*/  LDSM.16.M88.4 R32, [R32] ;  /* 0x000000002020783b */ /* 0x000ea20000000200 */
[C---:B0-----:R-:W-:Y:S08]  /*12a0*/  HMMA.16816.F16 R8, R20.reuse, R24, R8 ;  /* 0x000000181408723c */ /* 0x041ff00000000808 */
[C---:B------:R-:W-:Y:S08]  /*12b0*/  HMMA.16816.F16 R10, R20.reuse, R26, R10 ;  /* 0x0000001a140a723c */ /* 0x040ff0000000080a */
[C---:B-1----:R-:W-:Y:S08]  /*12c0*/  HMMA.16816.F16 R40, R20.reuse, R28, R40 ;  /* 0x0000001c1428723c */ /* 0x042ff00000000828 */
[----:B------:R-:W-:Y:S08]  /*12d0*/  HMMA.16816.F16 R52, R20, R30, R52 ;  /* 0x0000001e1434723c */ /* 0x000ff00000000834 */
[C---:B--2---:R-:W-:Y:S08]  /*12e0*/  HMMA.16816.F16 R6, R32.reuse, R24, R6 ;  /* 0x000000182006723c */ /* 0x044ff00000000806 */
[C---:B------:R-:W-:Y:S08]  /*12f0*/  HMMA.16816.F16 R4, R32.reuse, R26, R4 ;  /* 0x0000001a2004723c */ /* 0x040ff00000000804 */
[C---:B------:R-:W-:Y:S08]  /*1300*/  HMMA.16816.F16 R2, R32.reuse, R28, R2 ;  /* 0x0000001c2002723c */ /* 0x040ff00000000802 */
[----:B------:R-:W-:Y:S01]  /*1310*/  HMMA.16816.F16 R42, R32, R30, R42 ;  /* 0x0000001e202a723c */ /* 0x000fe2000000082a */
[----:B------:R-:W-:-:S15]  /*1320*/  BAR.SYNC.DEFER_BLOCKING 0x0 ;  /* 0x0000000000007b1d */ /* 0x000fde0000010000 */
[----:B------:R-:W-:-:S04]  /*1330*/  NOP ;  /* 0x0000000000007918 */ /* 0x000fc80000000000 */
.L_x_0:
[----:B------:R-:W0:Y:S01]  /*1340*/  S2R R0, SR_TID.X ;  /* 0x0000000000007919 */ /* 0x000e220000002100 */
[----:B------:R-:W1:Y:S01]  /*1350*/  LDC R18, c[0x0][0x39c] ;  /* 0x0000e700ff127b82 */ /* 0x000e620000000800 */
[----:B------:R-:W2:Y:S07]  /*1360*/  S2R R12, SR_LANEID ;  /* 0x00000000000c7919 */ /* 0x000eae0000000000 */
[----:B------:R-:W3:Y:S01]  /*1370*/  LDC.64 R16, c[0x0][0x390] ;  /* 0x0000e400ff107b82 */ /* 0x000ee20000000a00 */
[----:B-1----:R-:W-:-:S02]  /*1380*/  SHF.R.U32.HI R21, RZ, 0x1, R18 ;  /* 0x00000001ff157819 */ /* 0x002fc40000011612 */
[--C-:B0-----:R-:W-:Y:S02]  /*1390*/  SHF.R.U32.HI R13, RZ, 0x5, R0.reuse ;  /* 0x00000005ff0d7819 */ /* 0x101fe40000011600 */
[----:B------:R-:W-:Y:S02]  /*13a0*/  SHF.R.U32.HI R0, RZ, 0x6, R0 ;  /* 0x00000006ff007819 */ /* 0x000fe40000011600 */
[----:B------:R-:W-:Y:S02]  /*13b0*/  LOP3.LUT R13, R13, 0x1, RZ, 0xc0, !PT ;  /* 0x000000010d0d7812 */ /* 0x000fe400078ec0ff */
[----:B------:R-:W-:Y:S02]  /*13c0*/  LEA R0, R0, UR5, 0x5 ;  /* 0x0000000500007c11 */ /* 0x000fe4000f8e28ff */
[----:B------:R-:W-:Y:S02]  /*13d0*/  LEA R13, R13, UR6, 0x5 ;  /* 0x000000060d0d7c11 */ /* 0x000fe4000f8e28ff */
[----:B--2---:R-:W-:-:S02]  /*13e0*/  SHF.R.U32.HI R15, RZ, 0x2, R12 ;  /* 0x00000002ff0f7819 */ /* 0x004fc4000001160c */
[----:B------:R-:W-:Y:S01]  /*13f0*/  LOP3.LUT R12, R12, 0x3, RZ, 0xc0, !PT ;  /* 0x000000030c0c7812 */ /* 0x000fe200078ec0ff */
[----:B------:R-:W-:Y:S02]  /*1400*/  IMAD R19, R0, R18, R13 ;  /* 0x0000001200137224 */ /* 0x000fe400078e020d */
[----:B------:R-:W-:Y:S02]  /*1410*/  IMAD.MOV.U32 R13, RZ, RZ, RZ ;  /* 0x000000ffff0d7224 */ /* 0x000fe400078e00ff */
[----:B------:R-:W-:Y:S02]  /*1420*/  IMAD R23, R18, 0x10, R19 ;  /* 0x0000001012177824 */ /* 0x000fe400078e0213 */
[----:B------:R-:W-:-:S04]  /*1430*/  IMAD.WIDE.U32 R14, R15, R21, R12 ;  /* 0x000000150f0e7225 */ /* 0x000fc800078e000c */
[----:B---3--:R-:W-:-:S04]  /*1440*/  IMAD.WIDE R12, R19, 0x2, R16 ;  /* 0x00000002130c7825 */ /* 0x008fc800078e0210 */
[----:B------:R-:W-:Y:S01]  /*1450*/  IMAD.WIDE R16, R23, 0x2, R16 ;  /* 0x0000000217107825 */ /* 0x000fe200078e0210 */
[----:B------:R-:W-:-:S04]  /*1460*/  LEA R12, P0, R14, R12, 0x2 ;  /* 0x0000000c0e0c7211 */ /* 0x000fc800078010ff */
[C---:B------:R-:W-:Y:S02]  /*1470*/  LEA.HI.X R13, R14.reuse, R13, R15, 0x2, P0 ;  /* 0x0000000d0e0d7211 */ /* 0x040fe400000f140f */
[----:B------:R-:W-:-:S03]  /*1480*/  LEA R16, P0, R14, R16, 0x2 ;  /* 0x000000100e107211 */ /* 0x000fc600078010ff */
[----:B------:R-:W-:Y:S01]  /*1490*/  STG.E desc[UR12][R12.64], R8 ;  /* 0x000000080c007986 */ /* 0x000fe2000c10190c */
[----:B------:R-:W-:Y:S01]  /*14a0*/  LEA.HI.X R17, R14, R17, R15, 0x2, P0 ;  /* 0x000000110e117211 */ /* 0x000fe200000f140f */
[----:B------:R-:W-:-:S04]  /*14b0*/  IMAD.WIDE.U32 R14, R21, 0x20, R12 ;  /* 0x00000020150e7825 */ /* 0x000fc800078e000c */
[----:B------:R-:W-:Y:S01]  /*14c0*/  IMAD.WIDE.U32 R18, R21, 0x20, R16 ;  /* 0x0000002015127825 */ /* 0x000fe200078e0010 */
[----:B------:R-:W-:Y:S04]  /*14d0*/  STG.E desc[UR12][R14.64], R9 ;  /* 0x000000090e007986 */ /* 0x000fe8000c10190c */
        /* <DEDUP_REMOVED lines=13> */
[----:B------:R-:W-:Y:S01]  /*15b0*/  STG.E desc[UR12][R18.64+0x30], R43 ;  /* 0x0000302b12007986 */ /* 0x000fe2000c10190c */
[----:B------:R-:W-:Y:S05]  /*15c0*/  EXIT ;  /* 0x000000000000794d */ /* 0x000fea0003800000 */
.L_x_4:
[----:B------:R-:W-:-:S00]  /*15d0*/  BRA `(.L_x_4) ;  /* 0xfffffffc00fc7947 */ /* 0x000fc0000383ffff */
[----:B------:R-:W-:-:S00]  /*15e0*/  NOP ;  /* 0x0000000000007918 */ /* 0x000fc00000000000 */
        /* <DEDUP_REMOVED lines=9> */
.L_x_15:


//--------------------- .text._Z22async_copy_gemm_kernelPK6__halfS1_PS_iii --------------------------
	.section	.text._Z22async_copy_gemm_kernelPK6__halfS1_PS_iii,"ax",@progbits
	.align	128
        .global         _Z22async_copy_gemm_kernelPK6__halfS1_PS_iii
        .type           _Z22async_copy_gemm_kernelPK6__halfS1_PS_iii,@function
        .size           _Z22async_copy_gemm_kernelPK6__halfS1_PS_iii,(.L_x_16 - _Z22async_copy_gemm_kernelPK6__halfS1_PS_iii)
        .other          _Z22async_copy_gemm_kernelPK6__halfS1_PS_iii,@"STO_CUDA_ENTRY STV_DEFAULT"
_Z22async_copy_gemm_kernelPK6__halfS1_PS_iii:
.text._Z22async_copy_gemm_kernelPK6__halfS1_PS_iii:
[----:B------:R-:W-:Y:S01]  /*0000*/  LDC R1, c[0x0][0x37c] ;  /* 0x0000df00ff017b82 */ /* 0x000fe20000000800 */
[----:B------:R-:W1:Y:S07]  /*0010*/  S2R R0, SR_CTAID.X ;  /* 0x0000000000007919 */ /* 0x000e6e0000002500 */
[----:B------:R-:W2:Y:S01]  /*0020*/  S2UR UR6, SR_CgaCtaId ;  /* 0x00000000000679c3 */ /* 0x000ea20000008800 */
[----:B------:R-:W3:Y:S01]  /*0030*/  LDCU UR7, c[0x0][0x3a0] ;  /* 0x00007400ff0777ac */ /* 0x000ee20008000800 */
[----:B------:R-:W-:Y:S01]  /*0040*/  CS2R R32, SRZ ;  /* 0x0000000000207805 */ /* 0x000fe2000001ff00 */
[----:B------:R-:W4:Y:S01]  /*0050*/  S2R R40, SR_TID.X ;  /* 0x0000000000287919 */ /* 0x000f220000002100 */
[----:B------:R-:W-:Y:S01]  /*0060*/  CS2R R14, SRZ ;  /* 0x00000000000e7805 */ /* 0x000fe2000001ff00 */
[----:B------:R-:W-:Y:S01]  /*0070*/  UMOV UR4, 0x400 ;  /* 0x0000040000047882 */ /* 0x000fe20000000000 */
[----:B------:R-:W5:Y:S01]  /*0080*/  LDCU.64 UR10, c[0x0][0x358] ;  /* 0x00006b00ff0a77ac */ /* 0x000f620008000a00 */
[----:B------:R-:W5:Y:S01]  /*0090*/  S2R R9, SR_CTAID.Y ;  /* 0x0000000000097919 */ /* 0x000f620000002600 */
[----:B------:R-:W5:Y:S01]  /*00a0*/  LDC R10, c[0x0][0x39c] ;  /* 0x0000e700ff0a7b82 */ /* 0x000f620000000800 */
[----:B------:R-:W-:-:S02]  /*00b0*/  CS2R R12, SRZ ;  /* 0x00000000000c7805 */ /* 0x000fc4000001ff00 */
[----:B------:R-:W-:-:S05]  /*00c0*/  CS2R R34, SRZ ;  /* 0x0000000000227805 */ /* 0x000fca000001ff00 */
[----:B------:R-:W5:Y:S01]  /*00d0*/  LDC.64 R2, c[0x0][0x380] ;  /* 0x0000e000ff027b82 */ /* 0x000f620000000a00 */
[----:B---3--:R-:W-:-:S07]  /*00e0*/  UISETP.GE.AND UP0, UPT, UR7, 0x10, UPT ;  /* 0x000000100700788c */ /* 0x008fce000bf06270 */
[----:B------:R-:W3:Y:S01]  /*00f0*/  LDC.64 R6, c[0x0][0x388] ;  /* 0x0000e200ff067b82 */ /* 0x000ee20000000a00 */
[----:B--2---:R-:W-:Y:S02]  /*0100*/  ULEA UR5, UR6, UR4, 0x18 ;  /* 0x0000000406057291 */ /* 0x004fe4000f8ec0ff */
[----:B------:R-:W-:Y:S01]  /*0110*/  UIADD3 UR4, UPT, UPT, UR4, 0x1800, URZ ;  /* 0x0000180004047890 */ /* 0x000fe2000fffe0ff */
[----:B-1----:R-:W-:-:S03]  /*0120*/  IMAD.SHL.U32 R0, R0, 0x40, RZ ;  /* 0x0000004000007824 */ /* 0x002fc600078e00ff */
[----:B------:R-:W-:Y:S02]  /*0130*/  ULEA UR6, UR6, UR4, 0x18 ;  /* 0x0000000406067291 */ /* 0x000fe4000f8ec0ff */
[----:B------:R-:W-:Y:S01]  /*0140*/  USHF.R.S32.HI UR4, URZ, 0x1f, UR7 ;  /* 0x0000001fff047899 */ /* 0x000fe20008011407 */
[C---:B----4-:R-:W-:Y:S01]  /*0150*/  IMAD.SHL.U32 R5, R40.reuse, 0x8, RZ ;  /* 0x0000000828057824 */ /* 0x050fe200078e00ff */
[--C-:B------:R-:W-:Y:S01]  /*0160*/  SHF.R.U32.HI R4, RZ, 0x1, R40.reuse ;  /* 0x00000001ff047819 */ /* 0x100fe20000011628 */
[----:B------:R-:W-:Y:S01]  /*0170*/  IMAD.SHL.U32 R44, R40, 0x10, RZ ;  /* 0x00000010282c7824 */ /* 0x000fe200078e00ff */
[----:B------:R-:W-:Y:S01]  /*0180*/  SHF.R.U32.HI R47, RZ, 0x3, R40 ;  /* 0x00000003ff2f7819 */ /* 0x000fe20000011628 */
[----:B------:R-:W-:Y:S01]  /*0190*/  ULEA.HI UR4, UR4, UR7, URZ, 0x4 ;  /* 0x0000000704047291 */ /* 0x000fe2000f8f20ff */
[----:B------:R-:W-:Y:S02]  /*01a0*/  LOP3.LUT R42, R0, 0x38, R5, 0xf8, !PT ;  /* 0x00000038002a7812 */ /* 0x000fe400078ef805 */
[----:B-----5:R-:W-:-:S02]  /*01b0*/  LEA R46, R9, R4, 0x6 ;  /* 0x00000004092e7211 */ /* 0x020fc400078e30ff */
[----:B------:R-:W-:Y:S01]  /*01c0*/  LOP3.LUT R45, R5, 0x8, RZ, 0xc0, !PT ;  /* 0x00000008052d7812 */ /* 0x000fe200078ec0ff */
[C---:B------:R-:W-:Y:S01]  /*01d0*/  IMAD R5, R47.reuse, R10, R42 ;  /* 0x0000000a2f057224 */ /* 0x040fe200078e022a */
[----:B------:R-:W-:Y:S02]  /*01e0*/  LEA R43, R4, UR5, 0x5 ;  /* 0x00000005042b7c11 */ /* 0x000fe4000f8e28ff */
[----:B------:R-:W-:Y:S01]  /*01f0*/  LOP3.LUT R4, R44, 0x10, RZ, 0xc0, !PT ;  /* 0x000000102c047812 */ /* 0x000fe200078ec0ff */
[----:B------:R-:W-:Y:S01]  /*0200*/  IMAD R45, R46, UR7, R45 ;  /* 0x000000072e2d7c24 */ /* 0x000fe2000f8e022d */
[----:B------:R-:W-:Y:S01]  /*0210*/  LOP3.LUT R8, R44, 0x70, RZ, 0xc0, !PT ;  /* 0x000000702c087812 */ /* 0x000fe200078ec0ff */
[----:B------:R-:W-:Y:S01]  /*0220*/  IMAD R9, R10, 0x10, R5 ;  /* 0x000000100a097824 */ /* 0x000fe200078e0205 */
[----:B------:R-:W-:Y:S01]  /*0230*/  LEA R41, R47, UR6, 0x7 ;  /* 0x000000062f297c11 */ /* 0x000fe2000f8e38ff */
[----:B------:R-:W-:Y:S01]  /*0240*/  IMAD.IADD R43, R43, 0x1, R4 ;  /* 0x000000012b2b7824 */ /* 0x000fe200078e0204 */
[----:B------:R-:W-:Y:S01]  /*0250*/  CS2R R10, SRZ ;  /* 0x00000000000a7805 */ /* 0x000fe2000001ff00 */
[----:B------:R-:W-:-:S04]  /*0260*/  IMAD.WIDE R2, R45, 0x2, R2 ;  /* 0x000000022d027825 */ /* 0x000fc800078e0202 */
[----:B------:R-:W-:Y:S01]  /*0270*/  IMAD.IADD R41, R41, 0x1, R8 ;  /* 0x0000000129297824 */ /* 0x000fe200078e0208 */
[----:B------:R-:W-:Y:S01]  /*0280*/  @!PT LDS RZ, [RZ] ;  /* 0x00000000fffff984 */ /* 0x000fe20000000800 */
[----:B------:R-:W-:Y:S01]  /*0290*/  @!PT LDS RZ, [RZ] ;  /* 0x00000000fffff984 */ /* 0x000fe20000000800 */
[----:B------:R-:W-:Y:S01]  /*02a0*/  @!PT LDS RZ, [RZ] ;  /* 0x00000000fffff984 */ /* 0x000fe20000000800 */
[----:B------:R-:W-:Y:S01]  /*02b0*/  LDGSTS.E.BYPASS.128 [R43], desc[UR10][R2.64] ;  /* 0x00000000022b7fae */ /* 0x000fe2000b98180a */
[----:B---3--:R-:W-:-:S04]  /*02c0*/  IMAD.WIDE R4, R5, 0x2, R6 ;  /* 0x0000000205047825 */ /* 0x008fc800078e0206 */
[----:B------:R-:W-:Y:S01]  /*02d0*/  IMAD.WIDE R6, R9, 0x2, R6 ;  /* 0x0000000209067825 */ /* 0x000fe200078e0206 */
[----:B------:R1:W-:Y:S01]  /*02e0*/  LDGSTS.E.BYPASS.128 [R41], desc[UR10][R4.64] ;  /* 0x0000000004297fae */ /* 0x0003e2000b98180a */
[----:B------:R-:W-:-:S03]  /*02f0*/  CS2R R8, SRZ ;  /* 0x0000000000087805 */ /* 0x000fc6000001ff00 */
[----:B------:R-:W0:Y:S04]  /*0300*/  LDGDEPBAR ;  /* 0x00000000000079af */ /* 0x000e280000000000 */
[----:B------:R-:W-:Y:S04]  /*0310*/  LDGSTS.E.BYPASS.128 [R43+0x800], desc[UR10][R2.64+0x20] ;  /* 0x00800020022b7fae */ /* 0x000fe8000b98180a */
[----:B------:R2:W-:Y:S01]  /*0320*/  LDGSTS.E.BYPASS.128 [R41+0x800], desc[UR10][R6.64] ;  /* 0x0080000006297fae */ /* 0x0005e2000b98180a */
[----:B-1----:R-:W-:-:S03]  /*0330*/  CS2R R4, SRZ ;  /* 0x0000000000047805 */ /* 0x002fc6000001ff00 */
[----:B------:R-:W0:Y:S01]  /*0340*/  LDGDEPBAR ;  /* 0x00000000000079af */ /* 0x000e220000000000 */
[----:B--2---:R-:W-:Y:S01]  /*0350*/  CS2R R6, SRZ ;  /* 0x0000000000067805 */ /* 0x004fe2000001ff00 */
[----:B------:R-:W-:Y:S06]  /*0360*/  BRA.U !UP0, `(.L_x_5) ;  /* 0x0000001508787547 */ /* 0x000fec000b800000 */
[----:B------:R-:W-:Y:S01]  /*0370*/  USHF.R.S32.HI UR4, URZ, 0x4, UR4 ;  /* 0x00000004ff047899 */ /* 0x000fe20008011404 */
[----:B------:R-:W-:Y:S01]  /*0380*/  MOV R2, RZ ;  /* 0x000000ff00027202 */ /* 0x000fe20000000f00 */
[----:B------:R-:W-:Y:S01]  /*0390*/  IMAD.MOV.U32 R32, RZ, RZ, RZ ;  /* 0x000000ffff207224 */ /* 0x000fe200078e00ff */
[----:B------:R-:W-:Y:S01]  /*03a0*/  CS2R R14, SRZ ;  /* 0x00000000000e7805 */ /* 0x000fe2000001ff00 */
[----:B------:R-:W-:Y:S01]  /*03b0*/  UIADD3 UR7, UPT, UPT, UR4, -0x1, URZ ;  /* 0xffffffff04077890 */ /* 0x000fe2000fffe0ff */
[----:B------:R-:W-:Y:S02]  /*03c0*/  CS2R R12, SRZ ;  /* 0x00000000000c7805 */ /* 0x000fe4000001ff00 */
[----:B------:R-:W-:Y:S02]  /*03d0*/  CS2R R10, SRZ ;  /* 0x00000000000a7805 */ /* 0x000fe4000001ff00 */
[----:B------:R-:W-:Y:S01]  /*03e0*/  CS2R R8, SRZ ;  /* 0x0000000000087805 */ /* 0x000fe2000001ff00 */
[----:B------:R-:W-:Y:S01]  /*03f0*/  UISETP.GE.U32.AND UP0, UPT, UR7, 0x3, UPT ;  /* 0x000000030700788c */ /* 0x000fe2000bf06070 */
[----:B------:R-:W-:-:S02]  /*0400*/  CS2R R6, SRZ ;  /* 0x0000000000067805 */ /* 0x000fc4000001ff00 */
[----:B------:R-:W-:Y:S02]  /*0410*/  CS2R R4, SRZ ;  /* 0x0000000000047805 */ /* 0x000fe4000001ff00 */
[----:B------:R-:W-:-:S04]  /*0420*/  CS2R R34, SRZ ;  /* 0x0000000000227805 */ /* 0x000fc8000001ff00 */
[----:B------:R-:W-:Y:S05]  /*0430*/  BRA.U !UP0, `(.L_x_6) ;  /* 0x0000000d08c47547 */ /* 0x000fea000b800000 */
[----:B------:R-:W1:Y:S01]  /*0440*/  S2R R4, SR_LANEID ;  /* 0x0000000000047919 */ /* 0x000e620000000000 */
[----:B------:R-:W-:Y:S01]  /*0450*/  IMAD.MOV.U32 R50, RZ, RZ, RZ ;  /* 0x000000ffff327224 */ /* 0x000fe200078e00ff */
[----:B------:R-:W-:Y:S01]  /*0460*/  CS2R R14, SRZ ;  /* 0x00000000000e7805 */ /* 0x000fe2000001ff00 */
[----:B------:R-:W-:Y:S01]  /*0470*/  IMAD.MOV.U32 R32, RZ, RZ, RZ ;  /* 0x000000ffff207224 */ /* 0x000fe200078e00ff */
[----:B------:R-:W-:Y:S02]  /*0480*/  CS2R R12, SRZ ;  /* 0x00000000000c7805 */ /* 0x000fe4000001ff00 */
[----:B------:R-:W-:Y:S02]  /*0490*/  CS2R R10, SRZ ;  /* 0x00000000000a7805 */ /* 0x000fe4000001ff00 */
[----:B------:R-:W-:Y:S02]  /*04a0*/  CS2R R8, SRZ ;  /* 0x0000000000087805 */ /* 0x000fe4000001ff00 */
[----:B------:R-:W-:-:S02]  /*04b0*/  CS2R R6, SRZ ;  /* 0x0000000000067805 */ /* 0x000fc4000001ff00 */
[----:B------:R-:W-:Y:S01]  /*04c0*/  CS2R R34, SRZ ;  /* 0x0000000000227805 */ /* 0x000fe2000001ff00 */
[----:B------:R-:W-:Y:S01]  /*04d0*/  ULOP3.LUT UR8, UR4, 0x7fffffc, URZ, 0xc0, !UPT ;  /* 0x07fffffc04087892 */ /* 0x000fe2000f8ec0ff */
[----:B------:R-:W2:Y:S01]  /*04e0*/  LDCU UR9, c[0x0][0x39c] ;  /* 0x00007380ff0977ac */ /* 0x000ea20008000800 */
[--C-:B-1----:R-:W-:Y:S02]  /*04f0*/  SHF.R.U32.HI R2, RZ, 0x3, R4.reuse ;  /* 0x00000003ff027819 */ /* 0x102fe40000011604 */
[----:B------:R-:W-:Y:S02]  /*0500*/  LOP3.LUT R3, R4, 0x7, RZ, 0xc0, !PT ;  /* 0x0000000704037812 */ /* 0x000fe400078ec0ff */
[----:B------:R-:W-:Y:S01]  /*0510*/  SHF.R.U32.HI R4, RZ, 0x4, R4 ;  /* 0x00000004ff047819 */ /* 0x000fe20000011604 */
[----:B------:R-:W-:-:S04]  /*0520*/  IMAD.SHL.U32 R2, R2, 0x8, RZ ;  /* 0x0000000802027824 */ /* 0x000fc800078e00ff */
[----:B------:R-:W-:Y:S01]  /*0530*/  IMAD.SHL.U32 R4, R4, 0x8, RZ ;  /* 0x0000000804047824 */ /* 0x000fe200078e00ff */
[----:B------:R-:W-:-:S04]  /*0540*/  LOP3.LUT R3, R2, 0x8, R3, 0xe2, !PT ;  /* 0x0000000802037812 */ /* 0x000fc800078ee203 */
[C---:B------:R-:W-:Y:S01]  /*0550*/  LEA R2, R3.reuse, R4, 0x4 ;  /* 0x0000000403027211 */ /* 0x040fe200078e20ff */
[----:B------:R-:W-:Y:S01]  /*0560*/  IMAD R3, R3, 0x40, R4 ;  /* 0x0000004003037824 */ /* 0x000fe200078e0204 */
[----:B------:R-:W-:Y:S02]  /*0570*/  CS2R R4, SRZ ;  /* 0x0000000000047805 */ /* 0x000fe4000001ff00 */
[----:B------:R-:W-:Y:S01]  /*0580*/  SHF.L.U32 R2, R2, 0x1, RZ ;  /* 0x0000000102027819 */ /* 0x000fe200000006ff */
[----:B--2---:R-:W-:-:S07]  /*0590*/  IMAD.SHL.U32 R3, R3, 0x2, RZ ;  /* 0x0000000203037824 */ /* 0x004fce00078e00ff */
.L_x_11:
[----:B------:R-:W1:Y:S01]  /*05a0*/  S2R R18, SR_LANEID ;  /* 0x0000000000127919 */ /* 0x000e620000000000 */
[----:B------:R-:W2:Y:S01]  /*05b0*/  S2UR UR7, SR_CgaCtaId ;  /* 0x00000000000779c3 */ /* 0x000ea20000008800 */
[C---:B------:R-:W-:Y:S01]  /*05c0*/  IMAD.HI.U32 R16, R50.reuse, -0x55555555, RZ ;  /* 0xaaaaaaab32107827 */ /* 0x040fe200078e00ff */
[----:B------:R-:W-:Y:S01]  /*05d0*/  UMOV UR5, 0x400 ;  /* 0x0000040000057882 */ /* 0x000fe20000000000 */
[----:B------:R-:W3:Y:S01]  /*05e0*/  S2R R40, SR_TID.X ;  /* 0x0000000000287919 */ /* 0x000ee20000002100 */
[----:B------:R-:W-:Y:S01]  /*05f0*/  UIADD3 UR6, UPT, UPT, UR5, 0x1800, URZ ;  /* 0x0000180005067890 */ /* 0x000fe2000fffe0ff */
[----:B------:R-:W-:Y:S01]  /*0600*/  VIADD R36, R50, 0x2 ;  /* 0x0000000232247836 */ /* 0x000fe20000000000 */
[----:B------:R-:W-:-:S04]  /*0610*/  DEPBAR.LE SB0, 0x1 ;  /* 0x000080400000791a */ /* 0x000fc80000000000 */
[----:B------:R-:W-:Y:S01]  /*0620*/  BAR.SYNC.DEFER_BLOCKING 0x0 ;  /* 0x0000000000007b1d */ /* 0x000fe20000010000 */
[----:B------:R-:W-:Y:S01]  /*0630*/  ISETP.GE.AND P0, PT, R36, UR4, PT ;  /* 0x0000000424007c0c */ /* 0x000fe2000bf06270 */
[----:B--2---:R-:W-:Y:S02]  /*0640*/  ULEA UR6, UR7, UR6, 0x18 ;  /* 0x0000000607067291 */ /* 0x004fe4000f8ec0ff */
[----:B------:R-:W-:Y:S01]  /*0650*/  ULEA UR5, UR7, UR5, 0x18 ;  /* 0x0000000507057291 */ /* 0x000fe2000f8ec0ff */
[----:B-1----:R-:W-:Y:S02]  /*0660*/  SHF.R.U32.HI R17, RZ, 0x3, R18 ;  /* 0x00000003ff117819 */ /* 0x002fe40000011612 */
[----:B------:R-:W-:Y:S02]  /*0670*/  LOP3.LUT R19, R18, 0x7, RZ, 0xc0, !PT ;  /* 0x0000000712137812 */ /* 0x000fe400078ec0ff */
[C---:B---3--:R-:W-:Y:S01]  /*0680*/  SHF.L.U32 R48, R40.reuse, 0x1, RZ ;  /* 0x0000000128307819 */ /* 0x048fe200000006ff */
[----:B------:R-:W-:Y:S01]  /*0690*/  IMAD.SHL.U32 R20, R17, 0x8, RZ ;  /* 0x0000000811147824 */ /* 0x000fe200078e00ff */
[----:B------:R-:W-:Y:S01]  /*06a0*/  SHF.R.U32.HI R17, RZ, 0x1, R16 ;  /* 0x00000001ff117819 */ /* 0x000fe20000011610 */
[----:B------:R-:W-:Y:S01]  /*06b0*/  IMAD.SHL.U32 R44, R40, 0x10, RZ ;  /* 0x00000010282c7824 */ /* 0x000fe200078e00ff */
[----:B------:R-:W-:-:S02]  /*06c0*/  SHF.R.U32.HI R18, RZ, 0x4, R18 ;  /* 0x00000004ff127819 */ /* 0x000fc40000011612 */
[----:B------:R-:W-:Y:S01]  /*06d0*/  LOP3.LUT R53, R20, 0x8, R19, 0xe2, !PT ;  /* 0x0000000814357812 */ /* 0x000fe200078ee213 */
[----:B------:R-:W-:Y:S01]  /*06e0*/  IMAD R17, R17, -0x3, R50 ;  /* 0xfffffffd11117824 */ /* 0x000fe200078e0232 */
[----:B------:R-:W-:Y:S01]  /*06f0*/  LOP3.LUT R48, R48, 0x40, RZ, 0xc0, !PT ;  /* 0x0000004030307812 */ /* 0x000fe200078ec0ff */
[----:B------:R-:W-:Y:S01]  /*0700*/  IMAD.SHL.U32 R18, R18, 0x8, RZ ;  /* 0x0000000812127824 */ /* 0x000fe200078e00ff */
[----:B------:R-:W-:Y:S02]  /*0710*/  LOP3.LUT R49, R44, 0x3c00, RZ, 0xc0, !PT ;  /* 0x00003c002c317812 */ /* 0x000fe400078ec0ff */
[C---:B------:R-:W-:Y:S02]  /*0720*/  LEA R19, R17.reuse, UR6, 0xb ;  /* 0x0000000611137c11 */ /* 0x040fe4000f8e58ff */
[----:B------:R-:W-:Y:S02]  /*0730*/  LEA R16, R17, UR5, 0xb ;  /* 0x0000000511107c11 */ /* 0x000fe4000f8e58ff */
[----:B------:R-:W-:Y:S01]  /*0740*/  LEA R54, R53, R18, 0x4 ;  /* 0x0000001235367211 */ /* 0x000fe200078e20ff */
[----:B------:R-:W-:-:S02]  /*0750*/  IMAD.IADD R20, R19, 0x1, R48 ;  /* 0x0000000113147824 */ /* 0x000fc400078e0230 */
[----:B------:R-:W-:Y:S02]  /*0760*/  IMAD R53, R53, 0x40, R18 ;  /* 0x0000004035357824 */ /* 0x000fe400078e0212 */
[----:B------:R-:W-:Y:S02]  /*0770*/  IMAD.IADD R29, R16, 0x1, R49 ;  /* 0x00000001101d7824 */ /* 0x000fe400078e0231 */
[----:B------:R-:W-:Y:S01]  /*0780*/  VIADD R24, R20, 0x20 ;  /* 0x0000002014187836 */ /* 0x000fe20000000000 */
[C---:B------:R-:W-:Y:S01]  /*0790*/  LEA R20, R53.reuse, R20, 0x1 ;  /* 0x0000001435147211 */ /* 0x040fe200078e08ff */
[----:B------:R-:W-:Y:S02]  /*07a0*/  IMAD.U32 R37, R54, 0x2, R29 ;  /* 0x0000000236257824 */ /* 0x000fe400078e001d */
[----:B------:R-:W-:Y:S01]  /*07b0*/  IMAD.U32 R24, R53, 0x2, R24 ;  /* 0x0000000235187824 */ /* 0x000fe200078e0018 */
[----:B------:R-:W-:Y:S06]  /*07c0*/  @P0 BRA `(.L_x_7) ;  /* 0x0000000000480947 */ /* 0x000fec0003800000 */
[----:B------:R-:W1:Y:S01]  /*07d0*/  LDC.64 R18, c[0x0][0x380] ;  /* 0x0000e000ff127b82 */ /* 0x000e620000000a00 */
[C---:B------:R-:W-:Y:S01]  /*07e0*/  IMAD.HI.U32 R21, R36.reuse, -0x55555555, RZ ;  /* 0xaaaaaaab24157827 */ /* 0x040fe200078e00ff */
[----:B------:R-:W-:-:S03]  /*07f0*/  LEA R23, R36, R45, 0x4 ;  /* 0x0000002d24177211 */ /* 0x000fc600078e20ff */
[----:B------:R-:W-:Y:S01]  /*0800*/  IMAD R25, R36, 0x10, R47 ;  /* 0x0000001024197824 */ /* 0x000fe200078e022f */
[----:B------:R-:W-:Y:S02]  /*0810*/  SHF.R.U32.HI R21, RZ, 0x1, R21 ;  /* 0x00000001ff157819 */ /* 0x000fe40000011615 */
[----:B------:R-:W2:Y:S01]  /*0820*/  LDC.64 R16, c[0x0][0x388] ;  /* 0x0000e200ff107b82 */ /* 0x000ea20000000a00 */
[----:B------:R-:W-:Y:S02]  /*0830*/  IMAD R25, R25, UR9, R42 ;  /* 0x0000000919197c24 */ /* 0x000fe4000f8e022a */
[----:B------:R-:W-:-:S04]  /*0840*/  IMAD R22, R21, -0x3, R36 ;  /* 0xfffffffd15167824 */ /* 0x000fc800078e0224 */
[----:B------:R-:W-:Y:S02]  /*0850*/  IMAD R21, R22, 0x800, R43 ;  /* 0x0000080016157824 */ /* 0x000fe400078e022b */
[----:B-1----:R-:W-:-:S04]  /*0860*/  IMAD.WIDE R18, R23, 0x2, R18 ;  /* 0x0000000217127825 */ /* 0x002fc800078e0212 */
[----:B------:R-:W-:Y:S01]  /*0870*/  IMAD R23, R22, 0x800, R41 ;  /* 0x0000080016177824 */ /* 0x000fe200078e0229 */
[----:B------:R-:W-:Y:S01]  /*0880*/  @!PT LDS RZ, [RZ] ;  /* 0x00000000fffff984 */ /* 0x000fe20000000800 */
[----:B------:R-:W-:Y:S01]  /*0890*/  @!PT LDS RZ, [RZ] ;  /* 0x00000000fffff984 */ /* 0x000fe20000000800 */
[----:B------:R-:W-:Y:S01]  /*08a0*/  @!PT LDS RZ, [RZ] ;  /* 0x00000000fffff984 */ /* 0x000fe20000000800 */
[----:B------:R1:W-:Y:S01]  /*08b0*/  LDGSTS.E.BYPASS.128 [R21], desc[UR10][R18.64] ;  /* 0x0000000012157fae */ /* 0x0003e2000b98180a */
[----:B--2---:R-:W-:-:S05]  /*08c0*/  IMAD.WIDE R16, R25, 0x2, R16 ;  /* 0x0000000219107825 */ /* 0x004fca00078e0210 */
[----:B------:R1:W-:Y:S04]  /*08d0*/  LDGSTS.E.BYPASS.128 [R23], desc[UR10][R16.64] ;  /* 0x0000000010177fae */ /* 0x0003e8000b98180a */
[----:B------:R-:W0:Y:S02]  /*08e0*/  LDGDEPBAR ;  /* 0x00000000000079af */ /* 0x000e240000000000 */
.L_x_7:
[----:B-1----:R-:W-:Y:S01]  /*08f0*/  LDSM.16.M88.4 R16, [R37] ;  /* 0x000000002510783b */ /* 0x002fe20000000200 */
[----:B------:R-:W-:Y:S02]  /*0900*/  VIADD R29, R29, 0x200 ;  /* 0x000002001d1d7836 */ /* 0x000fe40000000000 */
[----:B------:R-:W-:Y:S01]  /*0910*/  VIADD R51, R50, 0x3 ;  /* 0x0000000332337836 */ /* 0x000fe20000000000 */
[----:B------:R-:W1:Y:S02]  /*0920*/  LDSM.16.MT88.4 R20, [R20] ;  /* 0x000000001414783b */ /* 0x000e640000004200 */
[----:B------:R-:W-:Y:S02]  /*0930*/  LEA R29, R54, R29, 0x1 ;  /* 0x0000001d361d7211 */ /* 0x000fe400078e08ff */
[----:B------:R-:W2:Y:S01]  /*0940*/  LDSM.16.MT88.4 R24, [R24] ;  /* 0x000000001818783b */ /* 0x000ea20000004200 */
[----:B------:R-:W-:-:S03]  /*0950*/  ISETP.GE.AND P0, PT, R51, UR4, PT ;  /* 0x0000000433007c0c */ /* 0x000fc6000bf06270 */
[----:B------:R-:W3:Y:S01]  /*0960*/  LDSM.16.M88.4 R28, [R29] ;  /* 0x000000001d1c783b */ /* 0x000ee20000000200 */
[----:B------:R-:W-:Y:S06]  /*0970*/  BAR.SYNC.DEFER_BLOCKING 0x0 ;  /* 0x0000000000007b1d */ /* 0x000fec0000010000 */
[----:B------:R-:W-:-:S04]  /*0980*/  DEPBAR.LE SB0, 0x1 ;  /* 0x000080400000791a */ /* 0x000fc80000000000 */
[C---:B-1----:R-:W-:Y:S08]  /*0990*/  HMMA.16816.F16 R34, R16.reuse, R20, R34 ;  /* 0x000000141022723c */ /* 0x042ff00000000822 */
[C---:B------:R-:W-:Y:S08]  /*09a0*/  HMMA.16816.F16 R4, R16.reuse, R22, R4 ;  /* 0x000000161004723c */ /* 0x040ff00000000804 */
[C---:B--2---:R-:W-:Y:S08]  /*09b0*/  HMMA.16816.F16 R6, R16.reuse, R24, R6 ;  /* 0x000000181006723c */ /* 0x044ff00000000806 */
[----:B------:R-:W-:Y:S01]  /*09c0*/  HMMA.16816.F16 R8, R16, R26, R8 ;  /* 0x0000001a1008723c */ /* 0x000fe20000000808 */
[----:B------:R-:W-:-:S04]  /*09d0*/  VIADD R16, R50, 0x1 ;  /* 0x0000000132107836 */ /* 0x000fc80000000000 */
[----:B------:R-:W-:-:S03]  /*09e0*/  IMAD.HI.U32 R17, R16, -0x55555555, RZ ;  /* 0xaaaaaaab10117827 */ /* 0x000fc600078e00ff */
[----:B---3--:R-:W-:Y:S02]  /*09f0*/  HMMA.16816.F16 R10, R28, R20, R10 ;  /* 0x000000141c0a723c */ /* 0x008fe4000000080a */
[----:B------:R-:W-:-:S05]  /*0a00*/  SHF.R.U32.HI R17, RZ, 0x1, R17 ;  /* 0x00000001ff117819 */ /* 0x000fca0000011611 */
[----:B------:R-:W-:Y:S01]  /*0a10*/  IMAD R17, R17, -0x3, R16 ;  /* 0xfffffffd11117824 */ /* 0x000fe200078e0210 */
[C---:B------:R-:W-:Y:S04]  /*0a20*/  HMMA.16816.F16 R12, R28.reuse, R22, R12 ;  /* 0x000000161c0c723c */ /* 0x040fe8000000080c */
[C---:B------:R-:W-:Y:S02]  /*0a30*/  LEA R19, R17.reuse, UR6, 0xb ;  /* 0x0000000611137c11 */ /* 0x040fe4000f8e58ff */
[----:B------:R-:W-:Y:S02]  /*0a40*/  LEA R16, R17, UR5, 0xb ;  /* 0x0000000511107c11 */ /* 0x000fe4000f8e58ff */
[----:B------:R-:W-:Y:S01]  /*0a50*/  HMMA.16816.F16 R14, R28, R24, R14 ;  /* 0x000000181c0e723c */ /* 0x000fe2000000080e */
[----:B------:R-:W-:-:S04]  /*0a60*/  IMAD.IADD R20, R19, 0x1, R48 ;  /* 0x0000000113147824 */ /* 0x000fc800078e0230 */
[----:B------:R-:W-:Y:S02]  /*0a70*/  VIADD R24, R20, 0x20 ;  /* 0x0000002014187836 */ /* 0x000fe40000000000 */
[C---:B------:R-:W-:Y:S01]  /*0a80*/  IMAD.U32 R20, R53.reuse, 0x2, R20 ;  /* 0x0000000235147824 */ /* 0x040fe200078e0014 */
[----:B------:R-:W-:Y:S01]  /*0a90*/  HMMA.16816.F16 R38, R28, R26, R32 ;  /* 0x0000001a1c26723c */ /* 0x000fe20000000820 */
[----:B------:R-:W-:Y:S01]  /*0aa0*/  IADD3 R29, PT, PT, R16, R49, RZ ;  /* 0x00000031101d7210 */ /* 0x000fe20007ffe0ff */
[----:B------:R-:W-:-:S03]  /*0ab0*/  IMAD.U32 R24, R53, 0x2, R24 ;  /* 0x0000000235187824 */ /* 0x000fc600078e0018 */
[----:B------:R-:W-:Y:S01]  /*0ac0*/  LEA R32, R54, R29, 0x1 ;  /* 0x0000001d36207211 */ /* 0x000fe200078e08ff */
[----:B------:R-:W-:Y:S06]  /*0ad0*/  BAR.SYNC.DEFER_BLOCKING 0x0 ;  /* 0x0000000000007b1d */ /* 0x000fec0000010000 */
[----:B------:R-:W-:Y:S08]  /*0ae0*/  @P0 BRA `(.L_x_8) ;  /* 0x0000000000480947 */ /* 0x000ff00003800000 */
[----:B------:R-:W1:Y:S01]  /*0af0*/  LDC.64 R18, c[0x0][0x380] ;  /* 0x0000e000ff127b82 */ /* 0x000e620000000a00 */
[----:B------:R-:W-:-:S04]  /*0b00*/  IMAD.HI.U32 R21, R51, -0x55555555, RZ ;  /* 0xaaaaaaab33157827 */ /* 0x000fc800078e00ff */
[C---:B------:R-:W-:Y:S01]  /*0b10*/  IMAD R23, R51.reuse, 0x10, R47 ;  /* 0x0000001033177824 */ /* 0x040fe200078e022f */
[----:B------:R-:W-:Y:S02]  /*0b20*/  SHF.R.U32.HI R22, RZ, 0x1, R21 ;  /* 0x00000001ff167819 */ /* 0x000fe40000011615 */
[----:B------:R-:W2:Y:S01]  /*0b30*/  LDC.64 R16, c[0x0][0x388] ;  /* 0x0000e200ff107b82 */ /* 0x000ea20000000a00 */
[----:B------:R-:W-:Y:S01]  /*0b40*/  LEA R21, R51, R45, 0x4 ;  /* 0x0000002d33157211 */ /* 0x000fe200078e20ff */
[----:B------:R-:W-:Y:S02]  /*0b50*/  IMAD R23, R23, UR9, R42 ;  /* 0x0000000917177c24 */ /* 0x000fe4000f8e022a */
[----:B------:R-:W-:Y:S02]  /*0b60*/  IMAD R22, R22, -0x3, R51 ;  /* 0xfffffffd16167824 */ /* 0x000fe400078e0233 */
[----:B-1----:R-:W-:-:S04]  /*0b70*/  IMAD.WIDE R18, R21, 0x2, R18 ;  /* 0x0000000215127825 */ /* 0x002fc800078e0212 */
[----:B------:R-:W-:Y:S02]  /*0b80*/  IMAD R21, R22, 0x800, R43 ;  /* 0x0000080016157824 */ /* 0x000fe400078e022b */
[----:B--2---:R-:W-:-:S03]  /*0b90*/  IMAD.WIDE R16, R23, 0x2, R16 ;  /* 0x0000000217107825 */ /* 0x004fc600078e0210 */
[----:B------:R-:W-:Y:S01]  /*0ba0*/  @!PT LDS RZ, [RZ] ;  /* 0x00000000fffff984 */ /* 0x000fe20000000800 */
[----:B------:R-:W-:Y:S01]  /*0bb0*/  @!PT LDS RZ, [RZ] ;  /* 0x00000000fffff984 */ /* 0x000fe20000000800 */
[----:B------:R-:W-:Y:S01]  /*0bc0*/  @!PT LDS RZ, [RZ] ;  /* 0x00000000fffff984 */ /* 0x000fe20000000800 */
[----:B------:R1:W-:Y:S01]  /*0bd0*/  LDGSTS.E.BYPASS.128 [R21], desc[UR10][R18.64] ;  /* 0x0000000012157fae */ /* 0x0003e2000b98180a */
[----:B------:R-:W-:-:S05]  /*0be0*/  IMAD R23, R22, 0x800, R41 ;  /* 0x0000080016177824 */ /* 0x000fca00078e0229 */
[----:B------:R1:W-:Y:S04]  /*0bf0*/  LDGSTS.E.BYPASS.128 [R23], desc[UR10][R16.64] ;  /* 0x0000000010177fae */ /* 0x0003e8000b98180a */
[----:B------:R-:W0:Y:S02]  /*0c00*/  LDGDEPBAR ;  /* 0x00000000000079af */ /* 0x000e240000000000 */
.L_x_8:
[----:B-1----:R-:W-:Y:S01]  /*0c10*/  LDSM.16.M88.4 R16, [R32] ;  /* 0x000000002010783b */ /* 0x002fe20000000200 */
[----:B------:R-:W-:Y:S01]  /*0c20*/  IADD3 R29, PT, PT, R29, 0x200, RZ ;  /* 0x000002001d1d7810 */ /* 0x000fe20007ffe0ff */
[----:B------:R-:W-:Y:S02]  /*0c30*/  VIADD R52, R50, 0x4 ;  /* 0x0000000432347836 */ /* 0x000fe40000000000 */
[----:B------:R-:W1:Y:S02]  /*0c40*/  LDSM.16.MT88.4 R20, [R20] ;  /* 0x000000001414783b */ /* 0x000e640000004200 */
[----:B------:R-:W-:Y:S01]  /*0c50*/  IMAD.U32 R29, R54, 0x2, R29 ;  /* 0x00000002361d7824 */ /* 0x000fe200078e001d */
[----:B------:R-:W-:Y:S01]  /*0c60*/  ISETP.GE.AND P0, PT, R52, UR4, PT ;  /* 0x0000000434007c0c */ /* 0x000fe2000bf06270 */
[----:B------:R-:W2:Y:S04]  /*0c70*/  LDSM.16.MT88.4 R24, [R24] ;  /* 0x000000001818783b */ /* 0x000ea80000004200 */
[----:B------:R-:W3:Y:S01]  /*0c80*/  LDSM.16.M88.4 R28, [R29] ;  /* 0x000000001d1c783b */ /* 0x000ee20000000200 */
[----:B------:R-:W-:Y:S06]  /*0c90*/  BAR.SYNC.DEFER_BLOCKING 0x0 ;  /* 0x0000000000007b1d */ /* 0x000fec0000010000 */
[----:B------:R-:W-:-:S04]  /*0ca0*/  DEPBAR.LE SB0, 0x1 ;  /* 0x000080400000791a */ /* 0x000fc80000000000 */
[C---:B-1----:R-:W-:Y:S08]  /*0cb0*/  HMMA.16816.F16 R34, R16.reuse, R20, R34 ;  /* 0x000000141022723c */ /* 0x042ff00000000822 */
[C---:B------:R-:W-:Y:S08]  /*0cc0*/  HMMA.16816.F16 R4, R16.reuse, R22, R4 ;  /* 0x000000161004723c */ /* 0x040ff00000000804 */
[C---:B--2---:R-:W-:Y:S08]  /*0cd0*/  HMMA.16816.F16 R6, R16.reuse, R24, R6 ;  /* 0x000000181006723c */ /* 0x044ff00000000806 */
[----:B------:R-:W-:Y:S01]  /*0ce0*/  HMMA.16816.F16 R8, R16, R26, R8 ;  /* 0x0000001a1008723c */ /* 0x000fe20000000808 */
[----:B------:R-:W-:-:S05]  /*0cf0*/  IMAD.HI.U32 R16, R36, -0x55555555, RZ ;  /* 0xaaaaaaab24107827 */ /* 0x000fca00078e00ff */
[----:B------:R-:W-:Y:S02]  /*0d00*/  SHF.R.U32.HI R17, RZ, 0x1, R16 ;  /* 0x00000001ff117819 */ /* 0x000fe40000011610 */
[----:B---3--:R-:W-:Y:S03]  /*0d10*/  HMMA.16816.F16 R32, R28, R22, R12 ;  /* 0x000000161c20723c */ /* 0x008fe6000000080c */
[----:B------:R-:W-:-:S05]  /*0d20*/  IMAD R17, R17, -0x3, R36 ;  /* 0xfffffffd11117824 */ /* 0x000fca00078e0224 */
[C---:B------:R-:W-:Y:S01]  /*0d30*/  LEA R12, R17.reuse, UR5, 0xb ;  /* 0x00000005110c7c11 */ /* 0x040fe2000f8e58ff */
[----:B------:R-:W-:Y:S01]  /*0d40*/  HMMA.16816.F16 R10, R28, R20, R10 ;  /* 0x000000141c0a723c */ /* 0x000fe2000000080a */
[----:B------:R-:W-:-:S03]  /*0d50*/  LEA R17, R17, UR6, 0xb ;  /* 0x0000000611117c11 */ /* 0x000fc6000f8e58ff */
[----:B------:R-:W-:Y:S01]  /*0d60*/  IMAD.IADD R55, R12, 0x1, R49 ;  /* 0x000000010c377824 */ /* 0x000fe200078e0231 */
[----:B------:R-:W-:-:S03]  /*0d70*/  IADD3 R16, PT, PT, R17, R48, RZ ;  /* 0x0000003011107210 */ /* 0x000fc60007ffe0ff */
[----:B------:R-:W-:Y:S01]  /*0d80*/  VIADD R13, R55, 0x200 ;  /* 0x00000200370d7836 */ /* 0x000fe20000000000 */
[----:B------:R-:W-:Y:S01]  /*0d90*/  HMMA.16816.F16 R36, R28, R24, R14 ;  /* 0x000000181c24723c */ /* 0x000fe2000000080e */
[----:B------:R-:W-:Y:S01]  /*0da0*/  VIADD R20, R16, 0x20 ;  /* 0x0000002010147836 */ /* 0x000fe20000000000 */
[C---:B------:R-:W-:Y:S01]  /*0db0*/  LEA R55, R54.reuse, R55, 0x1 ;  /* 0x0000003736377211 */ /* 0x040fe200078e08ff */
[----:B------:R-:W-:Y:S01]  /*0dc0*/  IMAD.U32 R24, R54, 0x2, R13 ;  /* 0x0000000236187824 */ /* 0x000fe200078e000d */
[C---:B------:R-:W-:Y:S01]  /*0dd0*/  LEA R16, R53.reuse, R16, 0x1 ;  /* 0x0000001035107211 */ /* 0x040fe200078e08ff */
[----:B------:R-:W-:-:S03]  /*0de0*/  IMAD.U32 R20, R53, 0x2, R20 ;  /* 0x0000000235147824 */ /* 0x000fc600078e0014 */
[----:B------:R-:W-:Y:S01]  /*0df0*/  HMMA.16816.F16 R38, R28, R26, R38 ;  /* 0x0000001a1c26723c */ /* 0x000fe20000000826 */
[----:B------:R-:W-:Y:S06]  /*0e00*/  BAR.SYNC.DEFER_BLOCKING 0x0 ;  /* 0x0000000000007b1d */ /* 0x000fec0000010000 */
[----:B------:R-:W-:-:S13]  /*0e10*/  @P0 BRA `(.L_x_9) ;  /* 0x0000000000480947 */ /* 0x000fda0003800000 */
        /* <DEDUP_REMOVED lines=18> */
.L_x_9:
[----:B-1----:R-:W-:Y:S04]  /*0f40*/  LDSM.16.M88.4 R12, [R55] ;  /* 0x00000000370c783b */ /* 0x002fe80000000200 */
[----:B------:R-:W1:Y:S04]  /*0f50*/  LDSM.16.MT88.4 R16, [R16] ;  /* 0x000000001010783b */ /* 0x000e680000004200 */
        /* <DEDUP_REMOVED lines=8> */
[----:B------:R-:W-:Y:S01]  /*0fe0*/  IADD3 R14, PT, PT, R50, 0x5, RZ ;  /* 0x00000005320e7810 */ /* 0x000fe20007ffe0ff */
[----:B------:R-:W-:Y:S03]  /*0ff0*/  BAR.SYNC.DEFER_BLOCKING 0x0 ;  /* 0x0000000000007b1d */ /* 0x000fe60000010000 */
[----:B------:R-:W-:-:S03]  /*1000*/  ISETP.GE.AND P0, PT, R14, UR4, PT ;  /* 0x000000040e007c0c */ /* 0x000fc6000bf06270 */
[C---:B---3--:R-:W-:Y:S08]  /*1010*/  HMMA.16816.F16 R30, R24.reuse, R16, R10 ;  /* 0x00000010181e723c */ /* 0x048ff0000000080a */
[C---:B------:R-:W-:Y:S08]  /*1020*/  HMMA.16816.F16 R32, R24.reuse, R18, R32 ;  /* 0x000000121820723c */ /* 0x040ff00000000820 */
[C---:B------:R-:W-:Y:S08]  /*1030*/  HMMA.16816.F16 R36, R24.reuse, R20, R36 ;  /* 0x000000141824723c */ /* 0x040ff00000000824 */
[----:B------:R-:W-:Y:S01]  /*1040*/  HMMA.16816.F16 R38, R24, R22, R38 ;  /* 0x000000161826723c */ /* 0x000fe20000000826 */
[----:B------:R-:W-:-:S04]  /*1050*/  NOP ;  /* 0x0000000000007918 */ /* 0x000fc80000000000 */
[----:B------:R-:W-:-:S15]  /*1060*/  @P0 BRA `(.L_x_10) ;  /* 0x0000000000480947 */ /* 0x000fde0003800000 */
[----:B------:R-:W1:Y:S01]  /*1070*/  LDC.64 R10, c[0x0][0x380] ;  /* 0x0000e000ff0a7b82 */ /* 0x000e620000000a00 */
[----:B------:R-:W-:-:S04]  /*1080*/  IMAD.HI.U32 R12, R14, -0x55555555, RZ ;  /* 0xaaaaaaab0e0c7827 */ /* 0x000fc800078e00ff */
[C---:B------:R-:W-:Y:S01]  /*1090*/  IMAD R15, R14.reuse, 0x10, R47 ;  /* 0x000000100e0f7824 */ /* 0x040fe200078e022f */
[----:B------:R-:W-:Y:S01]  /*10a0*/  SHF.R.U32.HI R12, RZ, 0x1, R12 ;  /* 0x00000001ff0c7819 */ /* 0x000fe2000001160c */
[----:B------:R-:W-:Y:S01]  /*10b0*/  IMAD R13, R14, 0x10, R45 ;  /* 0x000000100e0d7824 */ /* 0x000fe200078e022d */
[----:B------:R-:W2:Y:S01]  /*10c0*/  LDC.64 R8, c[0x0][0x388] ;  /* 0x0000e200ff087b82 */ /* 0x000ea20000000a00 */
[----:B------:R-:W-:Y:S02]  /*10d0*/  IMAD R15, R15, UR9, R42 ;  /* 0x000000090f0f7c24 */ /* 0x000fe4000f8e022a */
[----:B------:R-:W-:Y:S02]  /*10e0*/  IMAD R12, R12, -0x3, R14 ;  /* 0xfffffffd0c0c7824 */ /* 0x000fe400078e020e */
[----:B-1----:R-:W-:-:S03]  /*10f0*/  IMAD.WIDE R10, R13, 0x2, R10 ;  /* 0x000000020d0a7825 */ /* 0x002fc600078e020a */
[----:B------:R-:W-:-:S05]  /*1100*/  LEA R13, R12, R43, 0xb ;  /* 0x0000002b0c0d7211 */ /* 0x000fca00078e58ff */
[----:B------:R-:W-:Y:S01]  /*1110*/  @!PT LDS RZ, [RZ] ;  /* 0x00000000fffff984 */ /* 0x000fe20000000800 */
[----:B------:R-:W-:Y:S01]  /*1120*/  @!PT LDS RZ, [RZ] ;  /* 0x00000000fffff984 */ /* 0x000fe20000000800 */
[----:B------:R-:W-:Y:S01]  /*1130*/  @!PT LDS RZ, [RZ] ;  /* 0x00000000fffff984 */ /* 0x000fe20000000800 */
[----:B------:R1:W-:Y:S01]  /*1140*/  LDGSTS.E.BYPASS.128 [R13], desc[UR10][R10.64] ;  /* 0x000000000a0d7fae */ /* 0x0003e2000b98180a */
[----:B--2---:R-:W-:-:S04]  /*1150*/  IMAD.WIDE R8, R15, 0x2, R8 ;  /* 0x000000020f087825 */ /* 0x004fc800078e0208 */
[----:B------:R-:W-:-:S05]  /*1160*/  IMAD R15, R12, 0x800, R41 ;  /* 0x000008000c0f7824 */ /* 0x000fca00078e0229 */
[----:B------:R1:W-:Y:S04]  /*1170*/  LDGSTS.E.BYPASS.128 [R15], desc[UR10][R8.64] ;  /* 0x00000000080f7fae */ /* 0x0003e8000b98180a */
[----:B------:R-:W0:Y:S02]  /*1180*/  LDGDEPBAR ;  /* 0x00000000000079af */ /* 0x000e240000000000 */
.L_x_10:
[----:B-1----:R-:W-:Y:S01]  /*1190*/  IMAD.HI.U32 R8, R51, -0x55555555, RZ ;  /* 0xaaaaaaab33087827 */ /* 0x002fe200078e00ff */
[----:B------:R-:W-:Y:S02]  /*11a0*/  ISETP.NE.AND P0, PT, R52, UR8, PT ;  /* 0x0000000834007c0c */ /* 0x000fe4000bf05270 */
[----:B------:R-:W-:Y:S02]  /*11b0*/  MOV R50, R52 ;  /* 0x0000003400327202 */ /* 0x000fe40000000f00 */
[----:B------:R-:W-:-:S05]  /*11c0*/  SHF.R.U32.HI R8, RZ, 0x1, R8 ;  /* 0x00000001ff087819 */ /* 0x000fca0000011608 */
[----:B------:R-:W-:-:S05]  /*11d0*/  IMAD R9, R8, -0x3, R51 ;  /* 0xfffffffd08097824 */ /* 0x000fca00078e0233 */
[C---:B------:R-:W-:Y:S02]  /*11e0*/  LEA R8, R9.reuse, UR5, 0xb ;  /* 0x0000000509087c11 */ /* 0x040fe4000f8e58ff */
[----:B------:R-:W-:-:S03]  /*11f0*/  LEA R9, R9, UR6, 0xb ;  /* 0x0000000609097c11 */ /* 0x000fc6000f8e58ff */
[----:B------:R-:W-:Y:S01]  /*1200*/  IMAD.IADD R49, R8, 0x1, R49 ;  /* 0x0000000108317824 */ /* 0x000fe200078e0231 */
[----:B------:R-:W-:-:S03]  /*1210*/  IADD3 R48, PT, PT, R9, R48, RZ ;  /* 0x0000003009307210 */ /* 0x000fc60007ffe0ff */
[----:B------:R-:W-:Y:S01]  /*1220*/  IMAD.IADD R25, R49, 0x1, R2 ;  /* 0x0000000131197824 */ /* 0x000fe200078e0202 */
[----:B------:R-:W-:Y:S01]  /*1230*/  IADD3 R16, PT, PT, R3, 0x20, R48 ;  /* 0x0000002003107810 */ /* 0x000fe20007ffe030 */
[----:B------:R-:W-:Y:S01]  /*1240*/  IMAD.IADD R24, R48, 0x1, R3 ;  /* 0x0000000130187824 */ /* 0x000fe200078e0203 */
[----:B------:R-:W-:Y:S02]  /*1250*/  IADD3 R20, PT, PT, R2, 0x200, R49 ;  /* 0x0000020002147810 */ /* 0x000fe40007ffe031 */
[----:B------:R-:W-:Y:S04]  /*1260*/  LDSM.16.M88.4 R8, [R25] ;  /* 0x000000001908783b */ /* 0x000fe80000000200 */
[----:B------:R-:W1:Y:S04]  /*1270*/  LDSM.16.MT88.4 R12, [R24] ;  /* 0x00000000180c783b */ /* 0x000e680000004200 */
[----:B------:R-:W2:Y:S04]  /*1280*/  LDSM.16.MT88.4 R16, [R16] ;  /* 0x000000001010783b */ /* 0x000ea80000004200 */
[----:B------:R-:W3:Y:S01]  /*1290*/  LDSM.16.M88.4 R20, [R20] ;  /* 0x000000001414783b */ /* 0x000ee20000000200 */
[C---:B-1----:R-:W-:Y:S08]  /*12a0*/  HMMA.16816.F16 R34, R8.reuse, R12, R34 ;  /* 0x0000000c0822723c */ /* 0x042ff00000000822 */
[C---:B------:R-:W-:Y:S08]  /*12b0*/  HMMA.16816.F16 R4, R8.reuse, R14, R4 ;  /* 0x0000000e0804723c */ /* 0x040ff00000000804 */
[C---:B--2---:R-:W-:Y:S08]  /*12c0*/  HMMA.16816.F16 R6, R8.reuse, R16, R6 ;  /* 0x000000100806723c */ /* 0x044ff00000000806 */
[----:B------:R-:W-:Y:S08]  /*12d0*/  HMMA.16816.F16 R8, R8, R18, R28 ;  /* 0x000000120808723c */ /* 0x000ff0000000081c */
[C---:B---3--:R-:W-:Y:S08]  /*12e0*/  HMMA.16816.F16 R10, R20.reuse, R12, R30 ;  /* 0x0000000c140a723c */ /* 0x048ff0000000081e */
[C---:B------:R-:W-:Y:S08]  /*12f0*/  HMMA.16816.F16 R12, R20.reuse, R14, R32 ;  /* 0x0000000e140c723c */ /* 0x040ff00000000820 */
[C---:B------:R-:W-:Y:S08]  /*1300*/  HMMA.16816.F16 R14, R20.reuse, R16, R36 ;  /* 0x00000010140e723c */ /* 0x040ff00000000824 */
[----:B------:R-:W-:Y:S01]  /*1310*/  HMMA.16816.F16 R32, R20, R18, R38 ;  /* 0x000000121420723c */ /* 0x000fe20000000826 */
[----:B------:R-:W-:Y:S06]  /*1320*/  BAR.SYNC.DEFER_BLOCKING 0x0 ;  /* 0x0000000000007b1d */ /* 0x000fec0000010000 */
[----:B------:R-:W-:-:S13]  /*1330*/  @P0 BRA `(.L_x_11) ;  /* 0xfffffff000980947 */ /* 0x000fda000383ffff */
[----:B------:R-:W-:-:S07]  /*1340*/  IMAD.U32 R2, RZ, RZ, UR8 ;  /* 0x00000008ff027e24 */ /* 0x000fce000f8e00ff */
.L_x_6:
[----:B------:R-:W-:-:S09]  /*1350*/  ULOP3.LUT UP0, UR7, UR4, 0x3, URZ, 0xc0, !UPT ;  /* 0x0000000304077892 */ /* 0x000fd2000f80c0ff */
[----:B------:R-:W-:Y:S05]  /*1360*/  BRA.U !UP0, `(.L_x_5) ;  /* 0x0000000508787547 */ /* 0x000fea000b800000 */
[----:B------:R-:W1:Y:S01]  /*1370*/  S2R R21, SR_LANEID ;  /* 0x0000000000157919 */ /* 0x000e620000000000 */
[----:B------:R-:W2:Y:S01]  /*1380*/  LDCU UR9, c[0x0][0x3a0] ;  /* 0x00007400ff0977ac */ /* 0x000ea20008000800 */
[----:B------:R-:W-:Y:S01]  /*1390*/  IMAD.SHL.U32 R3, R2, 0x10, RZ ;  /* 0x0000001002037824 */ /* 0x000fe200078e00ff */
[----:B------:R-:W-:Y:S02]  /*13a0*/  SHF.L.U32 R20, R40, 0x3, RZ ;  /* 0x0000000328147819 */ /* 0x000fe400000006ff */
[----:B------:R-:W-:Y:S01]  /*13b0*/  LEA R18, R2, UR5, 0xb ;  /* 0x0000000502127c11 */ /* 0x000fe2000f8e58ff */
[----:B------:R-:W3:Y:S01]  /*13c0*/  LDCU UR8, c[0x0][0x39c] ;  /* 0x00007380ff0877ac */ /* 0x000ee20008000800 */
[----:B------:R-:W-:Y:S02]  /*13d0*/  LOP3.LUT R19, R44, 0x3fe0, RZ, 0xc0, !PT ;  /* 0x00003fe02c137812 */ /* 0x000fe400078ec0ff */
[----:B------:R-:W-:Y:S01]  /*13e0*/  LOP3.LUT R22, R20, 0x8, RZ, 0xc0, !PT ;  /* 0x0000000814167812 */ /* 0x000fe200078ec0ff */
[----:B------:R-:W-:Y:S01]  /*13f0*/  UIADD3 UR7, UPT, UPT, -UR7, URZ, URZ ;  /* 0x000000ff07077290 */ /* 0x000fe2000fffe1ff */
[----:B------:R-:W-:Y:S01]  /*1400*/  LEA R16, R2, UR6, 0xb ;  /* 0x0000000602107c11 */ /* 0x000fe2000f8e58ff */
[----:B------:R-:W-:Y:S01]  /*1410*/  IMAD.IADD R18, R18, 0x1, R19 ;  /* 0x0000000112127824 */ /* 0x000fe200078e0213 */
[----:B------:R-:W-:-:S02]  /*1420*/  LOP3.LUT R17, R40, 0x7, RZ, 0xc0, !PT ;  /* 0x0000000728117812 */ /* 0x000fc400078ec0ff */
[----:B------:R-:W-:Y:S01]  /*1430*/  LOP3.LUT R38, R44, 0x3c00, RZ, 0xc0, !PT ;  /* 0x00003c002c267812 */ /* 0x000fe200078ec0ff */
[----:B------:R-:W-:Y:S01]  /*1440*/  IMAD R16, R47, 0x80, R16 ;  /* 0x000000802f107824 */ /* 0x000fe200078e0210 */
[C---:B------:R-:W-:Y:S01]  /*1450*/  LEA R47, R2.reuse, R47, 0x4 ;  /* 0x0000002f022f7211 */ /* 0x040fe200078e20ff */
[----:B------:R-:W-:Y:S01]  /*1460*/  VIADD R44, R2, 0x2 ;  /* 0x00000002022c7836 */ /* 0x000fe20000000000 */
[----:B------:R-:W-:Y:S01]  /*1470*/  LOP3.LUT R20, R20, 0x38, RZ, 0xc0, !PT ;  /* 0x0000003814147812 */ /* 0x000fe200078ec0ff */
[----:B--2---:R-:W-:Y:S01]  /*1480*/  IMAD R3, R46, UR9, R3 ;  /* 0x000000092e037c24 */ /* 0x004fe2000f8e0203 */
[----:B------:R-:W-:Y:S01]  /*1490*/  LEA R39, R2, 0x200, 0xb ;  /* 0x0000020002277811 */ /* 0x000fe200078e58ff */
[----:B------:R-:W-:Y:S01]  /*14a0*/  IMAD R16, R17, 0x10, R16 ;  /* 0x0000001011107824 */ /* 0x000fe200078e0210 */
[C---:B------:R-:W-:Y:S01]  /*14b0*/  LOP3.LUT R17, R40.reuse, 0x1, RZ, 0xc0, !PT ;  /* 0x0000000128117812 */ /* 0x040fe200078ec0ff */
[----:B------:R-:W-:Y:S01]  /*14c0*/  VIADD R47, R47, 0x20 ;  /* 0x000000202f2f7836 */ /* 0x000fe20000000000 */
[----:B------:R-:W-:Y:S01]  /*14d0*/  IADD3 R3, PT, PT, R3, 0x20, R22 ;  /* 0x0000002003037810 */ /* 0x000fe20007ffe016 */
[----:B------:R-:W-:-:S02]  /*14e0*/  IMAD.SHL.U32 R40, R40, 0x2, RZ ;  /* 0x0000000228287824 */ /* 0x000fc400078e00ff */
[----:B---3--:R-:W-:Y:S02]  /*14f0*/  IMAD R47, R47, UR8, R0 ;  /* 0x000000082f2f7c24 */ /* 0x008fe4000f8e0200 */
[----:B------:R-:W-:Y:S01]  /*1500*/  IMAD R17, R17, 0x10, R18 ;  /* 0x0000001011117824 */ /* 0x000fe200078e0212 */
[----:B------:R-:W-:Y:S01]  /*1510*/  LOP3.LUT R37, R40, 0x40, RZ, 0xc0, !PT ;  /* 0x0000004028257812 */ /* 0x000fe200078ec0ff */
[----:B------:R-:W-:Y:S01]  /*1520*/  VIADD R38, R38, UR5 ;  /* 0x0000000526267c36 */ /* 0x000fe20008000000 */
[--C-:B-1----:R-:W-:Y:S01]  /*1530*/  SHF.R.U32.HI R19, RZ, 0x3, R21.reuse ;  /* 0x00000003ff137819 */ /* 0x102fe20000011615 */
[----:B------:R-:W-:Y:S01]  /*1540*/  VIADD R40, R16, 0x1000 ;  /* 0x0000100010287836 */ /* 0x000fe20000000000 */
[----:B------:R-:W-:Y:S01]  /*1550*/  LOP3.LUT R22, R21, 0x7, RZ, 0xc0, !PT ;  /* 0x0000000715167812 */ /* 0x000fe200078ec0ff */
[----:B------:R-:W-:Y:S01]  /*1560*/  VIADD R41, R17, 0x1000 ;  /* 0x0000100011297836 */ /* 0x000fe20000000000 */
[----:B------:R-:W-:Y:S02]  /*1570*/  SHF.R.U32.HI R21, RZ, 0x4, R21 ;  /* 0x00000004ff157819 */ /* 0x000fe40000011615 */
[----:B------:R-:W-:-:S02]  /*1580*/  SHF.L.U32 R19, R19, 0x3, RZ ;  /* 0x0000000313137819 */ /* 0x000fc400000006ff */
[----:B------:R-:W-:Y:S01]  /*1590*/  IADD3 R36, PT, PT, R20, R47, RZ ;  /* 0x0000002f14247210 */ /* 0x000fe20007ffe0ff */
[----:B------:R-:W-:Y:S01]  /*15a0*/  IMAD.SHL.U32 R21, R21, 0x8, RZ ;  /* 0x0000000815157824 */ /* 0x000fe200078e00ff */
[----:B------:R-:W-:Y:S02]  /*15b0*/  LOP3.LUT R22, R19, 0x8, R22, 0xe2, !PT ;  /* 0x0000000813167812 */ /* 0x000fe400078ee216 */
[----:B------:R-:W-:Y:S02]  /*15c0*/  IADD3 R37, PT, PT, R37, UR6, RZ ;  /* 0x0000000625257c10 */ /* 0x000fe4000fffe0ff */
[C---:B------:R-:W-:Y:S01]  /*15d0*/  LEA R43, R22.reuse, R21, 0x6 ;  /* 0x00000015162b7211 */ /* 0x040fe200078e30ff */
[----:B------:R-:W-:-:S04]  /*15e0*/  IMAD R42, R22, 0x10, R21 ;  /* 0x00000010162a7824 */ /* 0x000fc800078e0215 */
[----:B------:R-:W-:Y:S01]  /*15f0*/  IMAD.SHL.U32 R43, R43, 0x2, RZ ;  /* 0x000000022b2b7824 */ /* 0x000fe200078e00ff */
[----:B------:R-:W-:-:S07]  /*1600*/  SHF.L.U32 R42, R42, 0x1, RZ ;  /* 0x000000012a2a7819 */ /* 0x000fce00000006ff */
.L_x_13:
[----:B------:R-:W-:Y:S01]  /*1610*/  VIADD R17, R2, 0x2 ;  /* 0x0000000202117836 */ /* 0x000fe20000000000 */
[----:B------:R-:W-:-:S04]  /*1620*/  DEPBAR.LE SB0, 0x1 ;  /* 0x000080400000791a */ /* 0x000fc80000000000 */
[----:B------:R-:W-:Y:S01]  /*1630*/  IMAD.HI.U32 R16, R2, -0x55555555, RZ ;  /* 0xaaaaaaab02107827 */ /* 0x000fe200078e00ff */
[----:B------:R-:W-:Y:S01]  /*1640*/  BAR.SYNC.DEFER_BLOCKING 0x0 ;  /* 0x0000000000007b1d */ /* 0x000fe20000010000 */
[----:B------:R-:W-:-:S03]  /*1650*/  ISETP.GE.AND P0, PT, R17, UR4, PT ;  /* 0x0000000411007c0c */ /* 0x000fc6000bf06270 */
[----:B------:R-:W-:-:S05]  /*1660*/  SHF.R.U32.HI R16, RZ, 0x1, R16 ;  /* 0x00000001ff107819 */ /* 0x000fca0000011610 */
[----:B------:R-:W-:-:S04]  /*1670*/  IMAD R16, R16, -0x1800, R39 ;  /* 0xffffe80010107824 */ /* 0x000fc800078e0227 */
[C---:B------:R-:W-:Y:S01]  /*1680*/  IMAD.IADD R22, R16.reuse, 0x1, R37 ;  /* 0x0000000110167824 */ /* 0x040fe200078e0225 */
[----:B------:R-:W-:-:S04]  /*1690*/  IADD3 R25, PT, PT, R16, R38, RZ ;  /* 0x0000002610197210 */ /* 0x000fc80007ffe0ff */
[----:B------:R-:W-:Y:S02]  /*16a0*/  IADD3 R46, PT, PT, R42, -0x200, R25 ;  /* 0xfffffe002a2e7810 */ /* 0x000fe40007ffe019 */
[----:B------:R-:W-:Y:S01]  /*16b0*/  IADD3 R45, PT, PT, R43, -0x200, R22 ;  /* 0xfffffe002b2d7810 */ /* 0x000fe20007ffe016 */
[----:B------:R-:W-:Y:S06]  /*16c0*/  @P0 BRA `(.L_x_12) ;  /* 0x0000000000380947 */ /* 0x000fec0003800000 */
[----:B------:R-:W1:Y:S01]  /*16d0*/  LDC.64 R16, c[0x0][0x380] ;  /* 0x0000e000ff107b82 */ /* 0x000e620000000a00 */
[----:B------:R-:W-:-:S05]  /*16e0*/  IMAD.HI.U32 R20, R44, -0x55555555, RZ ;  /* 0xaaaaaaab2c147827 */ /* 0x000fca00078e00ff */
[----:B------:R-:W-:Y:S02]  /*16f0*/  SHF.R.U32.HI R20, RZ, 0x1, R20 ;  /* 0x00000001ff147819 */ /* 0x000fe40000011614 */
[----:B------:R-:W2:Y:S03]  /*1700*/  LDC.64 R18, c[0x0][0x388] ;  /* 0x0000e200ff127b82 */ /* 0x000ea60000000a00 */
[C---:B------:R-:W-:Y:S02]  /*1710*/  IMAD R21, R20.reuse, -0x1800, R41 ;  /* 0xffffe80014157824 */ /* 0x040fe400078e0229 */
[----:B------:R-:W-:Y:S02]  /*1720*/  IMAD R23, R20, -0x1800, R40 ;  /* 0xffffe80014177824 */ /* 0x000fe400078e0228 */
[----:B-1----:R-:W-:-:S05]  /*1730*/  IMAD.WIDE R16, R3, 0x2, R16 ;  /* 0x0000000203107825 */ /* 0x002fca00078e0210 */
[----:B------:R-:W-:Y:S01]  /*1740*/  @!PT LDS RZ, [RZ] ;  /* 0x00000000fffff984 */ /* 0x000fe20000000800 */
[----:B------:R-:W-:Y:S01]  /*1750*/  @!PT LDS RZ, [RZ] ;  /* 0x00000000fffff984 */ /* 0x000fe20000000800 */
[----:B------:R-:W-:Y:S01]  /*1760*/  @!PT LDS RZ, [RZ] ;  /* 0x00000000fffff984 */ /* 0x000fe20000000800 */
[----:B------:R1:W-:Y:S01]  /*1770*/  LDGSTS.E.BYPASS.128 [R21], desc[UR10][R16.64] ;  /* 0x0000000010157fae */ /* 0x0003e2000b98180a */
[----:B--2---:R-:W-:-:S05]  /*1780*/  IMAD.WIDE R18, R36, 0x2, R18 ;  /* 0x0000000224127825 */ /* 0x004fca00078e0212 */
[----:B------:R1:W-:Y:S04]  /*1790*/  LDGSTS.E.BYPASS.128 [R23], desc[UR10][R18.64] ;  /* 0x0000000012177fae */ /* 0x0003e8000b98180a */
[----:B------:R-:W0:Y:S02]  /*17a0*/  LDGDEPBAR ;  /* 0x00000000000079af */ /* 0x000e240000000000 */
.L_x_12:
[----:B------:R-:W-:Y:S01]  /*17b0*/  IADD3 R24, PT, PT, R43, -0x1e0, R22 ;  /* 0xfffffe202b187810 */ /* 0x000fe20007ffe016 */
[----:B------:R-:W-:Y:S01]  /*17c0*/  IMAD.IADD R28, R25, 0x1, R42 ;  /* 0x00000001191c7824 */ /* 0x000fe200078e022a */
[----:B-1----:R-:W-:Y:S01]  /*17d0*/  LDSM.16.M88.4 R16, [R46] ;  /* 0x000000002e10783b */ /* 0x002fe20000000200 */
[----:B------:R-:W1:Y:S01]  /*17e0*/  LDC R47, c[0x0][0x39c] ;  /* 0x0000e700ff2f7b82 */ /* 0x000e620000000800 */
[----:B------:R-:W-:Y:S01]  /*17f0*/  UIADD3 UR7, UPT, UPT, UR7, 0x1, URZ ;  /* 0x0000000107077890 */ /* 0x000fe2000fffe0ff */
[----:B------:R-:W-:Y:S01]  /*1800*/  VIADD R2, R2, 0x1 ;  /* 0x0000000102027836 */ /* 0x000fe20000000000 */
[----:B------:R-:W2:Y:S01]  /*1810*/  LDSM.16.MT88.4 R20, [R45] ;  /* 0x000000002d14783b */ /* 0x000ea20000004200 */
[----:B------:R-:W-:Y:S01]  /*1820*/  VIADD R39, R39, 0x800 ;  /* 0x0000080027277836 */ /* 0x000fe20000000000 */
[----:B------:R-:W-:Y:S01]  /*1830*/  UISETP.NE.AND UP0, UPT, UR7, URZ, UPT ;  /* 0x000000ff0700728c */ /* 0x000fe2000bf05270 */
[----:B------:R-:W-:Y:S01]  /*1840*/  IADD3 R3, PT, PT, R3, 0x10, RZ ;  /* 0x0000001003037810 */ /* 0x000fe20007ffe0ff */
[----:B------:R-:W3:Y:S01]  /*1850*/  LDSM.16.MT88.4 R24, [R24] ;  /* 0x000000001818783b */ /* 0x000ee20000004200 */
[----:B------:R-:W-:Y:S01]  /*1860*/  VIADD R40, R40, 0x800 ;  /* 0x0000080028287836 */ /* 0x000fe20000000000 */
[----:B------:R-:W-:Y:S01]  /*1870*/  IADD3 R41, PT, PT, R41, 0x800, RZ ;  /* 0x0000080029297810 */ /* 0x000fe20007ffe0ff */
[----:B------:R-:W-:Y:S01]  /*1880*/  VIADD R44, R44, 0x1 ;  /* 0x000000012c2c7836 */ /* 0x000fe20000000000 */
[----:B------:R-:W4:Y:S01]  /*1890*/  LDSM.16.M88.4 R28, [R28] ;  /* 0x000000001c1c783b */ /* 0x000f220000000200 */
[----:B-1----:R-:W-:Y:S01]  /*18a0*/  LEA R36, R47, R36, 0x4 ;  /* 0x000000242f247211 */ /* 0x002fe200078e20ff */
[C---:B--2---:R-:W-:Y:S08]  /*18b0*/  HMMA.16816.F16 R34, R16.reuse, R20, R34 ;  /* 0x000000141022723c */ /* 0x044ff00000000822 */
[C---:B------:R-:W-:Y:S08]  /*18c0*/  HMMA.16816.F16 R4, R16.reuse, R22, R4 ;  /* 0x000000161004723c */ /* 0x040ff00000000804 */
[C---:B---3--:R-:W-:Y:S08]  /*18d0*/  HMMA.16816.F16 R6, R16.reuse, R24, R6 ;  /* 0x000000181006723c */ /* 0x048ff00000000806 */
[----:B------:R-:W-:Y:S08]  /*18e0*/  HMMA.16816.F16 R8, R16, R26, R8 ;  /* 0x0000001a1008723c */ /* 0x000ff00000000808 */
[C---:B----4-:R-:W-:Y:S08]  /*18f0*/  HMMA.16816.F16 R10, R28.reuse, R20, R10 ;  /* 0x000000141c0a723c */ /* 0x050ff0000000080a */
[C---:B------:R-:W-:Y:S08]  /*1900*/  HMMA.16816.F16 R12, R28.reuse, R22, R12 ;  /* 0x000000161c0c723c */ /* 0x040ff0000000080c */
[C---:B------:R-:W-:Y:S08]  /*1910*/  HMMA.16816.F16 R14, R28.reuse, R24, R14 ;  /* 0x000000181c0e723c */ /* 0x040ff0000000080e */
[----:B------:R-:W-:Y:S01]  /*1920*/  HMMA.16816.F16 R32, R28, R26, R32 ;  /* 0x0000001a1c20723c */ /* 0x000fe20000000820 */
[----:B------:R-:W-:Y:S06]  /*1930*/  BAR.SYNC.DEFER_BLOCKING 0x0 ;  /* 0x0000000000007b1d */ /* 0x000fec0000010000 */
[----:B------:R-:W-:-:S13]  /*1940*/  BRA.U UP0, `(.L_x_13) ;  /* 0xfffffffd00307547 */ /* 0x000fda000b83ffff */
.L_x_5:
[----:B------:R-:W1:Y:S01]  /*1950*/  S2R R3, SR_TID.X ;  /* 0x0000000000037919 */ /* 0x000e620000002100 */
[----:B------:R-:W2:Y:S01]  /*1960*/  LDC R20, c[0x0][0x39c] ;  /* 0x0000e700ff147b82 */ /* 0x000ea20000000800 */
[----:B------:R-:W3:Y:S01]  /*1970*/  S2R R17, SR_CTAID.Y ;  /* 0x0000000000117919 */ /* 0x000ee20000002600 */
[----:B------:R-:W4:Y:S06]  /*1980*/  S2R R16, SR_LANEID ;  /* 0x0000000000107919 */ /* 0x000f2c0000000000 */
[----:B------:R-:W5:Y:S01]  /*1990*/  LDC.64 R18, c[0x0][0x390] ;  /* 0x0000e400ff127b82 */ /* 0x000f620000000a00 */
[----:B--2---:R-:W-:-:S02]  /*19a0*/  SHF.R.U32.HI R23, RZ, 0x1, R20 ;  /* 0x00000001ff177819 */ /* 0x004fc40000011614 */
[----:B-1----:R-:W-:Y:S02]  /*19b0*/  SHF.R.U32.HI R2, RZ, 0x1, R3 ;  /* 0x00000001ff027819 */ /* 0x002fe40000011603 */
[----:B------:R-:W-:Y:S02]  /*19c0*/  LOP3.LUT R3, R3, 0x20, RZ, 0xc0, !PT ;  /* 0x0000002003037812 */ /* 0x000fe400078ec0ff */
[----:B------:R-:W-:-:S03]  /*19d0*/  LOP3.LUT R2, R2, 0x1e0, RZ, 0xc0, !PT ;  /* 0x000001e002027812 */ /* 0x000fc600078ec0ff */
[----:B------:R-:W-:Y:S02]  /*19e0*/  IMAD.IADD R3, R0, 0x1, R3 ;  /* 0x0000000100037824 */ /* 0x000fe400078e0203 */
[----:B---3--:R-:W-:Y:S01]  /*19f0*/  IMAD R0, R17, 0x40, R2 ;  /* 0x0000004011007824 */ /* 0x008fe200078e0202 */
[----:B----4-:R-:W-:Y:S02]  /*1a00*/  SHF.R.U32.HI R17, RZ, 0x2, R16 ;  /* 0x00000002ff117819 */ /* 0x010fe40000011610 */
[----:B------:R-:W-:Y:S01]  /*1a10*/  LOP3.LUT R2, R16, 0x3, RZ, 0xc0, !PT ;  /* 0x0000000310027812 */ /* 0x000fe200078ec0ff */
[----:B------:R-:W-:Y:S01]  /*1a20*/  IMAD R21, R0, R20, R3 ;  /* 0x0000001400157224 */ /* 0x000fe200078e0203 */
[----:B------:R-:W-:-:S03]  /*1a30*/  MOV R3, RZ ;  /* 0x000000ff00037202 */ /* 0x000fc60000000f00 */
[----:B------:R-:W-:Y:S02]  /*1a40*/  IMAD R25, R20, 0x10, R21 ;  /* 0x0000001014197824 */ /* 0x000fe400078e0215 */
[----:B------:R-:W-:-:S04]  /*1a50*/  IMAD.WIDE.U32 R16, R17, R23, R2 ;  /* 0x0000001711107225 */ /* 0x000fc800078e0002 */
[----:B-----5:R-:W-:-:S04]  /*1a60*/  IMAD.WIDE R2, R21, 0x2, R18 ;  /* 0x0000000215027825 */ /* 0x020fc800078e0212 */
        /* <DEDUP_REMOVED lines=24> */
.L_x_14:
        /* <DEDUP_REMOVED lines=9> */
.L_x_16:


//--------------------- .nv.shared._Z21sync_copy_gemm_kernelPK6__halfS1_PS_iii --------------------------
	.section	.nv.shared._Z21sync_copy_gemm_kernelPK6__halfS1_PS_iii,"aw",@nobits
	.sectionflags	@""
	.align	2
.nv.shared._Z21sync_copy_gemm_kernelPK6__halfS1_PS_iii:
	.zero		5120


//--------------------- .nv.shared.reserved.0     --------------------------
	.section	.nv.shared.reserved.0,"aw",@nobits
	.weak		__nv_reservedSMEM_offset_0_alias
	.size		__nv_reservedSMEM_offset_0_alias, 0, 64
	.other		__nv_reservedSMEM_offset_0_alias,@"STO_CUDA_RESERVED_SHARED STV_DEFAULT"
__nv_reservedSMEM_offset_0_alias:
	.zero		0
	.zero		64


//--------------------- .nv.shared._Z22async_copy_gemm_kernelPK6__halfS1_PS_iii --------------------------
	.section	.nv.shared._Z22async_copy_gemm_kernelPK6__halfS1_PS_iii,"aw",@nobits
	.sectionflags	@""
	.align	16
.nv.shared._Z22async_copy_gemm_kernelPK6__halfS1_PS_iii:
	.zero		13312


//--------------------- .nv.constant0._Z21sync_copy_gemm_kernelPK6__halfS1_PS_iii --------------------------
	.section	.nv.constant0._Z21sync_copy_gemm_kernelPK6__halfS1_PS_iii,"a",@progbits
	.sectionflags	@""
	.align	4
.nv.constant0._Z21sync_copy_gemm_kernelPK6__halfS1_PS_iii:
	.zero		932


//--------------------- .nv.constant0._Z22async_copy_gemm_kernelPK6__halfS1_PS_iii --------------------------
	.section	.nv.constant0._Z22async_copy_gemm_kernelPK6__halfS1_PS_iii,"a",@progbits
	.sectionflags	@""
	.align	4
.nv.constant0._Z22async_copy_gemm_kernelPK6__halfS1_PS_iii:
	.zero		932


//--------------------- SYMBOLS --------------------------

	.type		.nv.reservedSmem.offset0,@object
	.size		.nv.reservedSmem.offset0,0x4
	.type		.nv.reservedSmem.cap,@object
	.size		.nv.reservedSmem.cap,0x4
